//
// Generated by NVIDIA NVVM Compiler
//
// Compiler Build ID: CL-36424714
// Cuda compilation tools, release 13.0, V13.0.88
// Based on NVVM 20.0.0
//

.version 9.0
.target sm_100
.address_size 64

	// .globl	_Z13histogramBasePKiPiii
// _ZZ22histogramPrivatizationPKiPiiiE10sharedHist has been demoted
.extern .shared .align 16 .b8 histo_shared[];

.visible .entry _Z13histogramBasePKiPiii(
	.param .u64 .ptr .align 1 _Z13histogramBasePKiPiii_param_0,
	.param .u64 .ptr .align 1 _Z13histogramBasePKiPiii_param_1,
	.param .u32 _Z13histogramBasePKiPiii_param_2,
	.param .u32 _Z13histogramBasePKiPiii_param_3
)
{
	.reg .pred 	%p<2>;
	.reg .b32 	%r<15>;
	.reg .b64 	%rd<9>;

	ld.param.u64 	%rd1, [_Z13histogramBasePKiPiii_param_0];
	ld.param.u64 	%rd2, [_Z13histogramBasePKiPiii_param_1];
	ld.param.u32 	%r3, [_Z13histogramBasePKiPiii_param_2];
	ld.param.u32 	%r2, [_Z13histogramBasePKiPiii_param_3];
	mov.u32 	%r4, %ctaid.x;
	mov.u32 	%r5, %ntid.x;
	mov.u32 	%r6, %tid.x;
	mad.lo.s32 	%r1, %r4, %r5, %r6;
	setp.ge.s32 	%p1, %r1, %r3;
	@%p1 bra 	$L__BB0_2;
	cvta.to.global.u64 	%rd3, %rd1;
	cvta.to.global.u64 	%rd4, %rd2;
	mul.wide.s32 	%rd5, %r1, 4;
	add.s64 	%rd6, %rd3, %rd5;
	ld.global.u32 	%r7, [%rd6];
	mul.lo.s32 	%r8, %r7, %r2;
	shr.s32 	%r9, %r8, 31;
	shr.u32 	%r10, %r9, 22;
	add.s32 	%r11, %r8, %r10;
	shr.s32 	%r12, %r11, 10;
	mul.wide.s32 	%rd7, %r12, 4;
	add.s64 	%rd8, %rd4, %rd7;
	ld.global.u32 	%r13, [%rd8];
	add.s32 	%r14, %r13, 1;
	st.global.u32 	[%rd8], %r14;
$L__BB0_2:
	ret;

}
	// .globl	_Z15histogramAtomicPKiPiii
.visible .entry _Z15histogramAtomicPKiPiii(
	.param .u64 .ptr .align 1 _Z15histogramAtomicPKiPiii_param_0,
	.param .u64 .ptr .align 1 _Z15histogramAtomicPKiPiii_param_1,
	.param .u32 _Z15histogramAtomicPKiPiii_param_2,
	.param .u32 _Z15histogramAtomicPKiPiii_param_3
)
{
	.reg .pred 	%p<2>;
	.reg .b32 	%r<14>;
	.reg .b64 	%rd<9>;

	ld.param.u64 	%rd1, [_Z15histogramAtomicPKiPiii_param_0];
	ld.param.u64 	%rd2, [_Z15histogramAtomicPKiPiii_param_1];
	ld.param.u32 	%r3, [_Z15histogramAtomicPKiPiii_param_2];
	ld.param.u32 	%r2, [_Z15histogramAtomicPKiPiii_param_3];
	mov.u32 	%r4, %ctaid.x;
	mov.u32 	%r5, %ntid.x;
	mov.u32 	%r6, %tid.x;
	mad.lo.s32 	%r1, %r4, %r5, %r6;
	setp.ge.s32 	%p1, %r1, %r3;
	@%p1 bra 	$L__BB1_2;
	cvta.to.global.u64 	%rd3, %rd1;
	cvta.to.global.u64 	%rd4, %rd2;
	mul.wide.s32 	%rd5, %r1, 4;
	add.s64 	%rd6, %rd3, %rd5;
	ld.global.u32 	%r7, [%rd6];
	mul.lo.s32 	%r8, %r7, %r2;
	shr.s32 	%r9, %r8, 31;
	shr.u32 	%r10, %r9, 22;
	add.s32 	%r11, %r8, %r10;
	shr.s32 	%r12, %r11, 10;
	mul.wide.s32 	%rd7, %r12, 4;
	add.s64 	%rd8, %rd4, %rd7;
	atom.global.add.u32 	%r13, [%rd8], 1;
$L__BB1_2:
	ret;

}
	// .globl	_Z22histogramPrivatizationPKiPiii
.visible .entry _Z22histogramPrivatizationPKiPiii(
	.param .u64 .ptr .align 1 _Z22histogramPrivatizationPKiPiii_param_0,
	.param .u64 .ptr .align 1 _Z22histogramPrivatizationPKiPiii_param_1,
	.param .u32 _Z22histogramPrivatizationPKiPiii_param_2,
	.param .u32 _Z22histogramPrivatizationPKiPiii_param_3
)
{
	.reg .pred 	%p<7>;
	.reg .b32 	%r<33>;
	.reg .b64 	%rd<9>;
	// demoted variable
	.shared .align 4 .b8 _ZZ22histogramPrivatizationPKiPiiiE10sharedHist[1024];
	ld.param.u64 	%rd2, [_Z22histogramPrivatizationPKiPiii_param_0];
	ld.param.u64 	%rd3, [_Z22histogramPrivatizationPKiPiii_param_1];
	ld.param.u32 	%r10, [_Z22histogramPrivatizationPKiPiii_param_2];
	ld.param.u32 	%r11, [_Z22histogramPrivatizationPKiPiii_param_3];
	mov.u32 	%r32, %tid.x;
	setp.ge.s32 	%p1, %r32, %r11;
	@%p1 bra 	$L__BB2_3;
	mov.u32 	%r2, %ntid.x;
	mov.u32 	%r13, _ZZ22histogramPrivatizationPKiPiiiE10sharedHist;
	mov.u32 	%r31, %r32;
$L__BB2_2:
	shl.b32 	%r12, %r31, 2;
	add.s32 	%r14, %r13, %r12;
	mov.b32 	%r15, 0;
	st.shared.u32 	[%r14], %r15;
	add.s32 	%r31, %r31, %r2;
	setp.lt.s32 	%p2, %r31, %r11;
	@%p2 bra 	$L__BB2_2;
$L__BB2_3:
	bar.sync 	0;
	mov.u32 	%r16, %ctaid.x;
	mov.u32 	%r5, %ntid.x;
	mad.lo.s32 	%r6, %r16, %r5, %r32;
	setp.ge.s32 	%p3, %r6, %r10;
	@%p3 bra 	$L__BB2_5;
	cvta.to.global.u64 	%rd4, %rd2;
	mul.wide.s32 	%rd5, %r6, 4;
	add.s64 	%rd6, %rd4, %rd5;
	ld.global.u32 	%r17, [%rd6];
	mul.lo.s32 	%r18, %r17, %r11;
	shr.s32 	%r19, %r18, 31;
	shr.u32 	%r20, %r19, 22;
	add.s32 	%r21, %r18, %r20;
	shr.s32 	%r22, %r21, 10;
	shl.b32 	%r23, %r22, 2;
	mov.u32 	%r24, _ZZ22histogramPrivatizationPKiPiiiE10sharedHist;
	add.s32 	%r25, %r24, %r23;
	atom.shared.add.u32 	%r26, [%r25], 1;
$L__BB2_5:
	setp.ge.s32 	%p4, %r32, %r11;
	bar.sync 	0;
	@%p4 bra 	$L__BB2_10;
	cvta.to.global.u64 	%rd1, %rd3;
	mov.u32 	%r28, _ZZ22histogramPrivatizationPKiPiiiE10sharedHist;
$L__BB2_7:
	shl.b32 	%r27, %r32, 2;
	add.s32 	%r29, %r28, %r27;
	ld.shared.u32 	%r8, [%r29];
	setp.lt.s32 	%p5, %r8, 1;
	@%p5 bra 	$L__BB2_9;
	mul.wide.s32 	%rd7, %r32, 4;
	add.s64 	%rd8, %rd1, %rd7;
	atom.global.add.u32 	%r30, [%rd8], %r8;
$L__BB2_9:
	add.s32 	%r32, %r32, %r5;
	setp.lt.s32 	%p6, %r32, %r11;
	@%p6 bra 	$L__BB2_7;
$L__BB2_10:
	ret;

}
	// .globl	_Z21histogramcoarsenedConPKiPiii
.visible .entry _Z21histogramcoarsenedConPKiPiii(
	.param .u64 .ptr .align 1 _Z21histogramcoarsenedConPKiPiii_param_0,
	.param .u64 .ptr .align 1 _Z21histogramcoarsenedConPKiPiii_param_1,
	.param .u32 _Z21histogramcoarsenedConPKiPiii_param_2,
	.param .u32 _Z21histogramcoarsenedConPKiPiii_param_3
)
{
	.reg .pred 	%p<10>;
	.reg .b32 	%r<48>;
	.reg .b64 	%rd<9>;

	ld.param.u64 	%rd3, [_Z21histogramcoarsenedConPKiPiii_param_0];
	ld.param.u64 	%rd4, [_Z21histogramcoarsenedConPKiPiii_param_1];
	ld.param.u32 	%r16, [_Z21histogramcoarsenedConPKiPiii_param_2];
	ld.param.u32 	%r17, [_Z21histogramcoarsenedConPKiPiii_param_3];
	mov.u32 	%r47, %tid.x;
	setp.ge.s32 	%p1, %r47, %r17;
	@%p1 bra 	$L__BB3_3;
	mov.u32 	%r2, %ntid.x;
	mov.u32 	%r19, histo_shared;
	mov.u32 	%r43, %r47;
$L__BB3_2:
	shl.b32 	%r18, %r43, 2;
	add.s32 	%r20, %r19, %r18;
	mov.b32 	%r21, 0;
	st.shared.u32 	[%r20], %r21;
	add.s32 	%r43, %r43, %r2;
	setp.lt.s32 	%p2, %r43, %r17;
	@%p2 bra 	$L__BB3_2;
$L__BB3_3:
	bar.sync 	0;
	mov.u32 	%r22, %ctaid.x;
	mov.u32 	%r5, %ntid.x;
	mad.lo.s32 	%r23, %r22, %r5, %r47;
	shl.b32 	%r44, %r23, 2;
	setp.ge.s32 	%p3, %r44, %r16;
	@%p3 bra 	$L__BB3_8;
	mov.u32 	%r24, %nctaid.x;
	mul.lo.s32 	%r25, %r5, %r24;
	shl.b32 	%r7, %r25, 2;
	cvta.to.global.u64 	%rd1, %rd3;
$L__BB3_5:
	mov.b32 	%r46, 1;
	mov.u32 	%r45, %r44;
$L__BB3_6:
	add.s32 	%r27, %r46, -1;
	mul.wide.s32 	%rd5, %r45, 4;
	add.s64 	%rd6, %rd1, %rd5;
	ld.global.u32 	%r28, [%rd6];
	mul.lo.s32 	%r29, %r28, %r17;
	shr.s32 	%r30, %r29, 31;
	shr.u32 	%r31, %r30, 22;
	add.s32 	%r32, %r29, %r31;
	shr.s32 	%r33, %r32, 10;
	shl.b32 	%r34, %r33, 2;
	mov.u32 	%r35, histo_shared;
	add.s32 	%r36, %r35, %r34;
	atom.shared.add.u32 	%r37, [%r36], 1;
	setp.lt.u32 	%p4, %r27, 3;
	add.s32 	%r45, %r45, 1;
	setp.lt.s32 	%p5, %r45, %r16;
	and.pred  	%p6, %p4, %p5;
	add.s32 	%r46, %r46, 1;
	@%p6 bra 	$L__BB3_6;
	add.s32 	%r44, %r44, %r7;
	setp.lt.s32 	%p7, %r44, %r16;
	@%p7 bra 	$L__BB3_5;
$L__BB3_8:
	setp.ge.s32 	%p8, %r47, %r17;
	bar.sync 	0;
	@%p8 bra 	$L__BB3_11;
	cvta.to.global.u64 	%rd2, %rd4;
	mov.u32 	%r39, histo_shared;
$L__BB3_10:
	mul.wide.s32 	%rd7, %r47, 4;
	add.s64 	%rd8, %rd2, %rd7;
	shl.b32 	%r38, %r47, 2;
	add.s32 	%r40, %r39, %r38;
	ld.shared.u32 	%r41, [%r40];
	atom.global.add.u32 	%r42, [%rd8], %r41;
	add.s32 	%r47, %r47, %r5;
	setp.lt.s32 	%p9, %r47, %r17;
	@%p9 bra 	$L__BB3_10;
$L__BB3_11:
	ret;

}
	// .globl	_Z21histogramcoarsenedIntPKiPiii
.visible .entry _Z21histogramcoarsenedIntPKiPiii(
	.param .u64 .ptr .align 1 _Z21histogramcoarsenedIntPKiPiii_param_0,
	.param .u64 .ptr .align 1 _Z21histogramcoarsenedIntPKiPiii_param_1,
	.param .u32 _Z21histogramcoarsenedIntPKiPiii_param_2,
	.param .u32 _Z21histogramcoarsenedIntPKiPiii_param_3
)
{
	.reg .pred 	%p<14>;
	.reg .b32 	%r<319>;
	.reg .b64 	%rd<15>;

	ld.param.u64 	%rd4, [_Z21histogramcoarsenedIntPKiPiii_param_0];
	ld.param.u64 	%rd3, [_Z21histogramcoarsenedIntPKiPiii_param_1];
	ld.param.u32 	%r29, [_Z21histogramcoarsenedIntPKiPiii_param_2];
	ld.param.u32 	%r30, [_Z21histogramcoarsenedIntPKiPiii_param_3];
	cvta.to.global.u64 	%rd1, %rd4;
	mov.u32 	%r318, %tid.x;
	setp.ge.s32 	%p1, %r318, %r30;
	@%p1 bra 	$L__BB4_3;
	mov.u32 	%r2, %ntid.x;
	mov.u32 	%r32, histo_shared;
	mov.u32 	%r310, %r318;
$L__BB4_2:
	shl.b32 	%r31, %r310, 2;
	add.s32 	%r33, %r32, %r31;
	mov.b32 	%r34, 0;
	st.shared.u32 	[%r33], %r34;
	add.s32 	%r310, %r310, %r2;
	setp.lt.s32 	%p2, %r310, %r30;
	@%p2 bra 	$L__BB4_2;
$L__BB4_3:
	bar.sync 	0;
	mov.u32 	%r35, %ctaid.x;
	mov.u32 	%r5, %ntid.x;
	mad.lo.s32 	%r36, %r35, %r5, %r318;
	shl.b32 	%r313, %r36, 2;
	add.s32 	%r37, %r313, 4;
	min.s32 	%r7, %r37, %r29;
	setp.ge.s32 	%p3, %r313, %r7;
	@%p3 bra 	$L__BB4_16;
	sub.s32 	%r8, %r7, %r313;
	and.b32  	%r9, %r8, 15;
	sub.s32 	%r38, %r313, %r7;
	setp.gt.u32 	%p4, %r38, -16;
	@%p4 bra 	$L__BB4_7;
	and.b32  	%r39, %r8, -16;
	neg.s32 	%r311, %r39;
	mov.u32 	%r47, histo_shared;
$L__BB4_6:
	.pragma "nounroll";
	mul.wide.s32 	%rd5, %r313, 4;
	add.s64 	%rd6, %rd1, %rd5;
	ld.global.u32 	%r40, [%rd6];
	mul.lo.s32 	%r41, %r40, %r30;
	shr.s32 	%r42, %r41, 31;
	shr.u32 	%r43, %r42, 22;
	add.s32 	%r44, %r41, %r43;
	shr.s32 	%r45, %r44, 10;
	shl.b32 	%r46, %r45, 2;
	add.s32 	%r48, %r47, %r46;
	atom.shared.add.u32 	%r49, [%r48], 1;
	ld.global.u32 	%r50, [%rd6+4];
	mul.lo.s32 	%r51, %r50, %r30;
	shr.s32 	%r52, %r51, 31;
	shr.u32 	%r53, %r52, 22;
	add.s32 	%r54, %r51, %r53;
	shr.s32 	%r55, %r54, 10;
	shl.b32 	%r56, %r55, 2;
	add.s32 	%r57, %r47, %r56;
	atom.shared.add.u32 	%r58, [%r57], 1;
	ld.global.u32 	%r59, [%rd6+8];
	mul.lo.s32 	%r60, %r59, %r30;
	shr.s32 	%r61, %r60, 31;
	shr.u32 	%r62, %r61, 22;
	add.s32 	%r63, %r60, %r62;
	shr.s32 	%r64, %r63, 10;
	shl.b32 	%r65, %r64, 2;
	add.s32 	%r66, %r47, %r65;
	atom.shared.add.u32 	%r67, [%r66], 1;
	ld.global.u32 	%r68, [%rd6+12];
	mul.lo.s32 	%r69, %r68, %r30;
	shr.s32 	%r70, %r69, 31;
	shr.u32 	%r71, %r70, 22;
	add.s32 	%r72, %r69, %r71;
	shr.s32 	%r73, %r72, 10;
	shl.b32 	%r74, %r73, 2;
	add.s32 	%r75, %r47, %r74;
	atom.shared.add.u32 	%r76, [%r75], 1;
	ld.global.u32 	%r77, [%rd6+16];
	mul.lo.s32 	%r78, %r77, %r30;
	shr.s32 	%r79, %r78, 31;
	shr.u32 	%r80, %r79, 22;
	add.s32 	%r81, %r78, %r80;
	shr.s32 	%r82, %r81, 10;
	shl.b32 	%r83, %r82, 2;
	add.s32 	%r84, %r47, %r83;
	atom.shared.add.u32 	%r85, [%r84], 1;
	ld.global.u32 	%r86, [%rd6+20];
	mul.lo.s32 	%r87, %r86, %r30;
	shr.s32 	%r88, %r87, 31;
	shr.u32 	%r89, %r88, 22;
	add.s32 	%r90, %r87, %r89;
	shr.s32 	%r91, %r90, 10;
	shl.b32 	%r92, %r91, 2;
	add.s32 	%r93, %r47, %r92;
	atom.shared.add.u32 	%r94, [%r93], 1;
	ld.global.u32 	%r95, [%rd6+24];
	mul.lo.s32 	%r96, %r95, %r30;
	shr.s32 	%r97, %r96, 31;
	shr.u32 	%r98, %r97, 22;
	add.s32 	%r99, %r96, %r98;
	shr.s32 	%r100, %r99, 10;
	shl.b32 	%r101, %r100, 2;
	add.s32 	%r102, %r47, %r101;
	atom.shared.add.u32 	%r103, [%r102], 1;
	ld.global.u32 	%r104, [%rd6+28];
	mul.lo.s32 	%r105, %r104, %r30;
	shr.s32 	%r106, %r105, 31;
	shr.u32 	%r107, %r106, 22;
	add.s32 	%r108, %r105, %r107;
	shr.s32 	%r109, %r108, 10;
	shl.b32 	%r110, %r109, 2;
	add.s32 	%r111, %r47, %r110;
	atom.shared.add.u32 	%r112, [%r111], 1;
	ld.global.u32 	%r113, [%rd6+32];
	mul.lo.s32 	%r114, %r113, %r30;
	shr.s32 	%r115, %r114, 31;
	shr.u32 	%r116, %r115, 22;
	add.s32 	%r117, %r114, %r116;
	shr.s32 	%r118, %r117, 10;
	shl.b32 	%r119, %r118, 2;
	add.s32 	%r120, %r47, %r119;
	atom.shared.add.u32 	%r121, [%r120], 1;
	ld.global.u32 	%r122, [%rd6+36];
	mul.lo.s32 	%r123, %r122, %r30;
	shr.s32 	%r124, %r123, 31;
	shr.u32 	%r125, %r124, 22;
	add.s32 	%r126, %r123, %r125;
	shr.s32 	%r127, %r126, 10;
	shl.b32 	%r128, %r127, 2;
	add.s32 	%r129, %r47, %r128;
	atom.shared.add.u32 	%r130, [%r129], 1;
	ld.global.u32 	%r131, [%rd6+40];
	mul.lo.s32 	%r132, %r131, %r30;
	shr.s32 	%r133, %r132, 31;
	shr.u32 	%r134, %r133, 22;
	add.s32 	%r135, %r132, %r134;
	shr.s32 	%r136, %r135, 10;
	shl.b32 	%r137, %r136, 2;
	add.s32 	%r138, %r47, %r137;
	atom.shared.add.u32 	%r139, [%r138], 1;
	ld.global.u32 	%r140, [%rd6+44];
	mul.lo.s32 	%r141, %r140, %r30;
	shr.s32 	%r142, %r141, 31;
	shr.u32 	%r143, %r142, 22;
	add.s32 	%r144, %r141, %r143;
	shr.s32 	%r145, %r144, 10;
	shl.b32 	%r146, %r145, 2;
	add.s32 	%r147, %r47, %r146;
	atom.shared.add.u32 	%r148, [%r147], 1;
	ld.global.u32 	%r149, [%rd6+48];
	mul.lo.s32 	%r150, %r149, %r30;
	shr.s32 	%r151, %r150, 31;
	shr.u32 	%r152, %r151, 22;
	add.s32 	%r153, %r150, %r152;
	shr.s32 	%r154, %r153, 10;
	shl.b32 	%r155, %r154, 2;
	add.s32 	%r156, %r47, %r155;
	atom.shared.add.u32 	%r157, [%r156], 1;
	ld.global.u32 	%r158, [%rd6+52];
	mul.lo.s32 	%r159, %r158, %r30;
	shr.s32 	%r160, %r159, 31;
	shr.u32 	%r161, %r160, 22;
	add.s32 	%r162, %r159, %r161;
	shr.s32 	%r163, %r162, 10;
	shl.b32 	%r164, %r163, 2;
	add.s32 	%r165, %r47, %r164;
	atom.shared.add.u32 	%r166, [%r165], 1;
	ld.global.u32 	%r167, [%rd6+56];
	mul.lo.s32 	%r168, %r167, %r30;
	shr.s32 	%r169, %r168, 31;
	shr.u32 	%r170, %r169, 22;
	add.s32 	%r171, %r168, %r170;
	shr.s32 	%r172, %r171, 10;
	shl.b32 	%r173, %r172, 2;
	add.s32 	%r174, %r47, %r173;
	atom.shared.add.u32 	%r175, [%r174], 1;
	ld.global.u32 	%r176, [%rd6+60];
	mul.lo.s32 	%r177, %r176, %r30;
	shr.s32 	%r178, %r177, 31;
	shr.u32 	%r179, %r178, 22;
	add.s32 	%r180, %r177, %r179;
	shr.s32 	%r181, %r180, 10;
	shl.b32 	%r182, %r181, 2;
	add.s32 	%r183, %r47, %r182;
	atom.shared.add.u32 	%r184, [%r183], 1;
	add.s32 	%r313, %r313, 16;
	add.s32 	%r311, %r311, 16;
	setp.ne.s32 	%p5, %r311, 0;
	@%p5 bra 	$L__BB4_6;
$L__BB4_7:
	setp.eq.s32 	%p6, %r9, 0;
	@%p6 bra 	$L__BB4_16;
	and.b32  	%r16, %r8, 7;
	setp.lt.u32 	%p7, %r9, 8;
	@%p7 bra 	$L__BB4_10;
	mul.wide.s32 	%rd7, %r313, 4;
	add.s64 	%rd8, %rd1, %rd7;
	ld.global.u32 	%r185, [%rd8];
	mul.lo.s32 	%r186, %r185, %r30;
	shr.s32 	%r187, %r186, 31;
	shr.u32 	%r188, %r187, 22;
	add.s32 	%r189, %r186, %r188;
	shr.s32 	%r190, %r189, 10;
	shl.b32 	%r191, %r190, 2;
	mov.u32 	%r192, histo_shared;
	add.s32 	%r193, %r192, %r191;
	atom.shared.add.u32 	%r194, [%r193], 1;
	ld.global.u32 	%r195, [%rd8+4];
	mul.lo.s32 	%r196, %r195, %r30;
	shr.s32 	%r197, %r196, 31;
	shr.u32 	%r198, %r197, 22;
	add.s32 	%r199, %r196, %r198;
	shr.s32 	%r200, %r199, 10;
	shl.b32 	%r201, %r200, 2;
	add.s32 	%r202, %r192, %r201;
	atom.shared.add.u32 	%r203, [%r202], 1;
	ld.global.u32 	%r204, [%rd8+8];
	mul.lo.s32 	%r205, %r204, %r30;
	shr.s32 	%r206, %r205, 31;
	shr.u32 	%r207, %r206, 22;
	add.s32 	%r208, %r205, %r207;
	shr.s32 	%r209, %r208, 10;
	shl.b32 	%r210, %r209, 2;
	add.s32 	%r211, %r192, %r210;
	atom.shared.add.u32 	%r212, [%r211], 1;
	ld.global.u32 	%r213, [%rd8+12];
	mul.lo.s32 	%r214, %r213, %r30;
	shr.s32 	%r215, %r214, 31;
	shr.u32 	%r216, %r215, 22;
	add.s32 	%r217, %r214, %r216;
	shr.s32 	%r218, %r217, 10;
	shl.b32 	%r219, %r218, 2;
	add.s32 	%r220, %r192, %r219;
	atom.shared.add.u32 	%r221, [%r220], 1;
	ld.global.u32 	%r222, [%rd8+16];
	mul.lo.s32 	%r223, %r222, %r30;
	shr.s32 	%r224, %r223, 31;
	shr.u32 	%r225, %r224, 22;
	add.s32 	%r226, %r223, %r225;
	shr.s32 	%r227, %r226, 10;
	shl.b32 	%r228, %r227, 2;
	add.s32 	%r229, %r192, %r228;
	atom.shared.add.u32 	%r230, [%r229], 1;
	ld.global.u32 	%r231, [%rd8+20];
	mul.lo.s32 	%r232, %r231, %r30;
	shr.s32 	%r233, %r232, 31;
	shr.u32 	%r234, %r233, 22;
	add.s32 	%r235, %r232, %r234;
	shr.s32 	%r236, %r235, 10;
	shl.b32 	%r237, %r236, 2;
	add.s32 	%r238, %r192, %r237;
	atom.shared.add.u32 	%r239, [%r238], 1;
	ld.global.u32 	%r240, [%rd8+24];
	mul.lo.s32 	%r241, %r240, %r30;
	shr.s32 	%r242, %r241, 31;
	shr.u32 	%r243, %r242, 22;
	add.s32 	%r244, %r241, %r243;
	shr.s32 	%r245, %r244, 10;
	shl.b32 	%r246, %r245, 2;
	add.s32 	%r247, %r192, %r246;
	atom.shared.add.u32 	%r248, [%r247], 1;
	ld.global.u32 	%r249, [%rd8+28];
	mul.lo.s32 	%r250, %r249, %r30;
	shr.s32 	%r251, %r250, 31;
	shr.u32 	%r252, %r251, 22;
	add.s32 	%r253, %r250, %r252;
	shr.s32 	%r254, %r253, 10;
	shl.b32 	%r255, %r254, 2;
	add.s32 	%r256, %r192, %r255;
	atom.shared.add.u32 	%r257, [%r256], 1;
	add.s32 	%r313, %r313, 8;
$L__BB4_10:
	setp.eq.s32 	%p8, %r16, 0;
	@%p8 bra 	$L__BB4_16;
	and.b32  	%r19, %r7, 3;
	setp.lt.u32 	%p9, %r16, 4;
	@%p9 bra 	$L__BB4_13;
	mul.wide.s32 	%rd9, %r313, 4;
	add.s64 	%rd10, %rd1, %rd9;
	ld.global.u32 	%r258, [%rd10];
	mul.lo.s32 	%r259, %r258, %r30;
	shr.s32 	%r260, %r259, 31;
	shr.u32 	%r261, %r260, 22;
	add.s32 	%r262, %r259, %r261;
	shr.s32 	%r263, %r262, 10;
	shl.b32 	%r264, %r263, 2;
	mov.u32 	%r265, histo_shared;
	add.s32 	%r266, %r265, %r264;
	atom.shared.add.u32 	%r267, [%r266], 1;
	ld.global.u32 	%r268, [%rd10+4];
	mul.lo.s32 	%r269, %r268, %r30;
	shr.s32 	%r270, %r269, 31;
	shr.u32 	%r271, %r270, 22;
	add.s32 	%r272, %r269, %r271;
	shr.s32 	%r273, %r272, 10;
	shl.b32 	%r274, %r273, 2;
	add.s32 	%r275, %r265, %r274;
	atom.shared.add.u32 	%r276, [%r275], 1;
	ld.global.u32 	%r277, [%rd10+8];
	mul.lo.s32 	%r278, %r277, %r30;
	shr.s32 	%r279, %r278, 31;
	shr.u32 	%r280, %r279, 22;
	add.s32 	%r281, %r278, %r280;
	shr.s32 	%r282, %r281, 10;
	shl.b32 	%r283, %r282, 2;
	add.s32 	%r284, %r265, %r283;
	atom.shared.add.u32 	%r285, [%r284], 1;
	ld.global.u32 	%r286, [%rd10+12];
	mul.lo.s32 	%r287, %r286, %r30;
	shr.s32 	%r288, %r287, 31;
	shr.u32 	%r289, %r288, 22;
	add.s32 	%r290, %r287, %r289;
	shr.s32 	%r291, %r290, 10;
	shl.b32 	%r292, %r291, 2;
	add.s32 	%r293, %r265, %r292;
	atom.shared.add.u32 	%r294, [%r293], 1;
	add.s32 	%r313, %r313, 4;
$L__BB4_13:
	setp.eq.s32 	%p10, %r19, 0;
	@%p10 bra 	$L__BB4_16;
	neg.s32 	%r316, %r19;
	mov.u32 	%r302, histo_shared;
$L__BB4_15:
	.pragma "nounroll";
	mul.wide.s32 	%rd11, %r313, 4;
	add.s64 	%rd12, %rd1, %rd11;
	ld.global.u32 	%r295, [%rd12];
	mul.lo.s32 	%r296, %r295, %r30;
	shr.s32 	%r297, %r296, 31;
	shr.u32 	%r298, %r297, 22;
	add.s32 	%r299, %r296, %r298;
	shr.s32 	%r300, %r299, 10;
	shl.b32 	%r301, %r300, 2;
	add.s32 	%r303, %r302, %r301;
	atom.shared.add.u32 	%r304, [%r303], 1;
	add.s32 	%r313, %r313, 1;
	add.s32 	%r316, %r316, 1;
	setp.ne.s32 	%p11, %r316, 0;
	@%p11 bra 	$L__BB4_15;
$L__BB4_16:
	setp.ge.s32 	%p12, %r318, %r30;
	bar.sync 	0;
	@%p12 bra 	$L__BB4_19;
	cvta.to.global.u64 	%rd2, %rd3;
	mov.u32 	%r306, histo_shared;
$L__BB4_18:
	shl.b32 	%r305, %r318, 2;
	add.s32 	%r307, %r306, %r305;
	ld.shared.u32 	%r308, [%r307];
	mul.wide.s32 	%rd13, %r318, 4;
	add.s64 	%rd14, %rd2, %rd13;
	atom.global.add.u32 	%r309, [%rd14], %r308;
	add.s32 	%r318, %r318, %r5;
	setp.lt.s32 	%p13, %r318, %r30;
	@%p13 bra 	$L__BB4_18;
$L__BB4_19:
	ret;

}
	// .globl	_Z18histogramaggregatePKiPiii
.visible .entry _Z18histogramaggregatePKiPiii(
	.param .u64 .ptr .align 1 _Z18histogramaggregatePKiPiii_param_0,
	.param .u64 .ptr .align 1 _Z18histogramaggregatePKiPiii_param_1,
	.param .u32 _Z18histogramaggregatePKiPiii_param_2,
	.param .u32 _Z18histogramaggregatePKiPiii_param_3
)
{
	.reg .pred 	%p<10>;
	.reg .b32 	%r<61>;
	.reg .b64 	%rd<9>;

	ld.param.u64 	%rd3, [_Z18histogramaggregatePKiPiii_param_0];
	ld.param.u64 	%rd4, [_Z18histogramaggregatePKiPiii_param_1];
	ld.param.u32 	%r20, [_Z18histogramaggregatePKiPiii_param_2];
	ld.param.u32 	%r21, [_Z18histogramaggregatePKiPiii_param_3];
	mov.u32 	%r60, %tid.x;
	setp.ge.s32 	%p1, %r60, %r21;
	@%p1 bra 	$L__BB5_3;
	mov.u32 	%r2, %ntid.x;
	mov.u32 	%r23, histo_shared;
	mov.u32 	%r52, %r60;
$L__BB5_2:
	shl.b32 	%r22, %r52, 2;
	add.s32 	%r24, %r23, %r22;
	mov.b32 	%r25, 0;
	st.shared.u32 	[%r24], %r25;
	add.s32 	%r52, %r52, %r2;
	setp.lt.s32 	%p2, %r52, %r21;
	@%p2 bra 	$L__BB5_2;
$L__BB5_3:
	bar.sync 	0;
	mov.u32 	%r28, %ctaid.x;
	mov.u32 	%r5, %ntid.x;
	mad.lo.s32 	%r53, %r28, %r5, %r60;
	setp.ge.s32 	%p3, %r53, %r20;
	mov.b32 	%r54, -1;
	mov.b32 	%r55, 0;
	@%p3 bra 	$L__BB5_10;
	cvta.to.global.u64 	%rd1, %rd3;
	mov.u32 	%r31, %nctaid.x;
	mul.lo.s32 	%r7, %r5, %r31;
	mov.b32 	%r55, 0;
	mov.b32 	%r54, -1;
$L__BB5_5:
	mov.u32 	%r10, %r55;
	mov.u32 	%r9, %r54;
	mul.wide.s32 	%rd5, %r53, 4;
	add.s64 	%rd6, %rd1, %rd5;
	ld.global.u32 	%r32, [%rd6];
	mul.lo.s32 	%r33, %r32, %r21;
	shr.s32 	%r34, %r33, 31;
	shr.u32 	%r35, %r34, 22;
	add.s32 	%r36, %r33, %r35;
	shr.s32 	%r54, %r36, 10;
	setp.ne.s32 	%p4, %r54, %r9;
	@%p4 bra 	$L__BB5_7;
	add.s32 	%r55, %r10, 1;
	mov.u32 	%r54, %r9;
	bra.uni 	$L__BB5_9;
$L__BB5_7:
	setp.eq.s32 	%p5, %r9, -1;
	mov.b32 	%r55, 1;
	@%p5 bra 	$L__BB5_9;
	shl.b32 	%r39, %r9, 2;
	mov.u32 	%r40, histo_shared;
	add.s32 	%r41, %r40, %r39;
	atom.shared.add.u32 	%r42, [%r41], %r10;
$L__BB5_9:
	add.s32 	%r53, %r53, %r7;
	setp.lt.s32 	%p6, %r53, %r20;
	@%p6 bra 	$L__BB5_5;
$L__BB5_10:
	setp.eq.s32 	%p7, %r54, -1;
	@%p7 bra 	$L__BB5_12;
	shl.b32 	%r43, %r54, 2;
	mov.u32 	%r44, histo_shared;
	add.s32 	%r45, %r44, %r43;
	atom.shared.add.u32 	%r46, [%r45], %r55;
$L__BB5_12:
	setp.ge.s32 	%p8, %r60, %r21;
	bar.sync 	0;
	@%p8 bra 	$L__BB5_15;
	cvta.to.global.u64 	%rd2, %rd4;
	mov.u32 	%r48, histo_shared;
$L__BB5_14:
	mul.wide.s32 	%rd7, %r60, 4;
	add.s64 	%rd8, %rd2, %rd7;
	shl.b32 	%r47, %r60, 2;
	add.s32 	%r49, %r48, %r47;
	ld.shared.u32 	%r50, [%r49];
	atom.global.add.u32 	%r51, [%rd8], %r50;
	add.s32 	%r60, %r60, %r5;
	setp.lt.s32 	%p9, %r60, %r21;
	@%p9 bra 	$L__BB5_14;
$L__BB5_15:
	ret;

}


// ===== COMPILED SASS (sm_100) =====

	.target	sm_100

	.elftype	@"ET_EXEC"


//--------------------- .note.nv.tkinfo           --------------------------
	.section	.note.nv.tkinfo,"",@"SHT_NOTE"
	.sectionflags	@"SHF_NOTE_NV_TKINFO"
	.tkinfo
        /*0018*/ 	.word	0x00000002
        /*0030*/ 	.string	""
        /*0030*/ 	.string	"ptxas"
        /*0030*/ 	.string	"Cuda compilation tools, release 13.0, V13.0.88"
        /*0030*/ 	.string	"Build cuda_13.0.r13.0/compiler.36424714_0"
        /*0030*/ 	.string	"-arch sm_100 -m 64 "



//--------------------- .note.nv.cuinfo           --------------------------
	.section	.note.nv.cuinfo,"",@"SHT_NOTE"
	.sectionflags	@"SHF_NOTE_NV_CUINFO"
        /*0018*/ 	.short	0x0002
        /*001a*/ 	.short	0x0064
        /*001c*/ 	.short	0x0082
	.zero		2


//--------------------- .nv.info                  --------------------------
	.section	.nv.info,"",@"SHT_CUDA_INFO"
	.align	4


	//----- nvinfo : EIATTR_REGCOUNT
	.align		4
        /*0000*/ 	.byte	0x04, 0x2f
        /*0002*/ 	.short	(.L_1 - .L_0)
	.align		4
.L_0:
        /*0004*/ 	.word	index@(_Z13histogramBasePKiPiii)
        /*0008*/ 	.word	0x0000000a


	//----- nvinfo : EIATTR_FRAME_SIZE
	.align		4
.L_1:
        /*000c*/ 	.byte	0x04, 0x11
        /*000e*/ 	.short	(.L_3 - .L_2)
	.align		4
.L_2:
        /*0010*/ 	.word	index@(_Z13histogramBasePKiPiii)
        /*0014*/ 	.word	0x00000000


	//----- nvinfo : EIATTR_REGCOUNT
	.align		4
.L_3:
        /*0018*/ 	.byte	0x04, 0x2f
        /*001a*/ 	.short	(.L_5 - .L_4)
	.align		4
.L_4:
        /*001c*/ 	.word	index@(_Z15histogramAtomicPKiPiii)
        /*0020*/ 	.word	0x0000000c


	//----- nvinfo : EIATTR_FRAME_SIZE
	.align		4
.L_5:
        /*0024*/ 	.byte	0x04, 0x11
        /*0026*/ 	.short	(.L_7 - .L_6)
	.align		4
.L_6:
        /*0028*/ 	.word	index@(_Z15histogramAtomicPKiPiii)
        /*002c*/ 	.word	0x00000000


	//----- nvinfo : EIATTR_REGCOUNT
	.align		4
.L_7:
        /*0030*/ 	.byte	0x04, 0x2f
        /*0032*/ 	.short	(.L_9 - .L_8)
	.align		4
.L_8:
        /*0034*/ 	.word	index@(_Z22histogramPrivatizationPKiPiii)
        /*0038*/ 	.word	0x0000000c


	//----- nvinfo : EIATTR_FRAME_SIZE
	.align		4
.L_9:
        /*003c*/ 	.byte	0x04, 0x11
        /*003e*/ 	.short	(.L_11 - .L_10)
	.align		4
.L_10:
        /*0040*/ 	.word	index@(_Z22histogramPrivatizationPKiPiii)
        /*0044*/ 	.word	0x00000000


	//----- nvinfo : EIATTR_REGCOUNT
	.align		4
.L_11:
        /*0048*/ 	.byte	0x04, 0x2f
        /*004a*/ 	.short	(.L_13 - .L_12)
	.align		4
.L_12:
        /*004c*/ 	.word	index@(_Z21histogramcoarsenedConPKiPiii)
        /*0050*/ 	.word	0x00000012


	//----- nvinfo : EIATTR_FRAME_SIZE
	.align		4
.L_13:
        /*0054*/ 	.byte	0x04, 0x11
        /*0056*/ 	.short	(.L_15 - .L_14)
	.align		4
.L_14:
        /*0058*/ 	.word	index@(_Z21histogramcoarsenedConPKiPiii)
        /*005c*/ 	.word	0x00000000


	//----- nvinfo : EIATTR_REGCOUNT
	.align		4
.L_15:
        /*0060*/ 	.byte	0x04, 0x2f
        /*0062*/ 	.short	(.L_17 - .L_16)
	.align		4
.L_16:
        /*0064*/ 	.word	index@(_Z21histogramcoarsenedIntPKiPiii)
        /*0068*/ 	.word	0x00000020


	//----- nvinfo : EIATTR_FRAME_SIZE
	.align		4
.L_17:
        /*006c*/ 	.byte	0x04, 0x11
        /*006e*/ 	.short	(.L_19 - .L_18)
	.align		4
.L_18:
        /*0070*/ 	.word	index@(_Z21histogramcoarsenedIntPKiPiii)
        /*0074*/ 	.word	0x00000000


	//----- nvinfo : EIATTR_REGCOUNT
	.align		4
.L_19:
        /*0078*/ 	.byte	0x04, 0x2f
        /*007a*/ 	.short	(.L_21 - .L_20)
	.align		4
.L_20:
        /*007c*/ 	.word	index@(_Z18histogramaggregatePKiPiii)
        /*0080*/ 	.word	0x00000014


	//----- nvinfo : EIATTR_FRAME_SIZE
	.align		4
.L_21:
        /*0084*/ 	.byte	0x04, 0x11
        /*0086*/ 	.short	(.L_23 - .L_22)
	.align		4
.L_22:
        /*0088*/ 	.word	index@(_Z18histogramaggregatePKiPiii)
        /*008c*/ 	.word	0x00000000


	//----- nvinfo : EIATTR_MIN_STACK_SIZE
	.align		4
.L_23:
        /*0090*/ 	.byte	0x04, 0x12
        /*0092*/ 	.short	(.L_25 - .L_24)
	.align		4
.L_24:
        /*0094*/ 	.word	index@(_Z18histogramaggregatePKiPiii)
        /*0098*/ 	.word	0x00000000


	//----- nvinfo : EIATTR_MIN_STACK_SIZE
	.align		4
.L_25:
        /*009c*/ 	.byte	0x04, 0x12
        /*009e*/ 	.short	(.L_27 - .L_26)
	.align		4
.L_26:
        /*00a0*/ 	.word	index@(_Z21histogramcoarsenedIntPKiPiii)
        /*00a4*/ 	.word	0x00000000


	//----- nvinfo : EIATTR_MIN_STACK_SIZE
	.align		4
.L_27:
        /*00a8*/ 	.byte	0x04, 0x12
        /*00aa*/ 	.short	(.L_29 - .L_28)
	.align		4
.L_28:
        /*00ac*/ 	.word	index@(_Z21histogramcoarsenedConPKiPiii)
        /*00b0*/ 	.word	0x00000000


	//----- nvinfo : EIATTR_MIN_STACK_SIZE
	.align		4
.L_29:
        /*00b4*/ 	.byte	0x04, 0x12
        /*00b6*/ 	.short	(.L_31 - .L_30)
	.align		4
.L_30:
        /*00b8*/ 	.word	index@(_Z22histogramPrivatizationPKiPiii)
        /*00bc*/ 	.word	0x00000000


	//----- nvinfo : EIATTR_MIN_STACK_SIZE
	.align		4
.L_31:
        /*00c0*/ 	.byte	0x04, 0x12
        /*00c2*/ 	.short	(.L_33 - .L_32)
	.align		4
.L_32:
        /*00c4*/ 	.word	index@(_Z15histogramAtomicPKiPiii)
        /*00c8*/ 	.word	0x00000000


	//----- nvinfo : EIATTR_MIN_STACK_SIZE
	.align		4
.L_33:
        /*00cc*/ 	.byte	0x04, 0x12
        /*00ce*/ 	.short	(.L_35 - .L_34)
	.align		4
.L_34:
        /*00d0*/ 	.word	index@(_Z13histogramBasePKiPiii)
        /*00d4*/ 	.word	0x00000000
.L_35:


//--------------------- .nv.compat                --------------------------
	.section	.nv.compat,"",@"SHT_CUDA_COMPAT_INFO"
	.align	4
        /*0000*/ 	.byte	0x02, 0x09, 0x00, 0x00, 0x02, 0x02, 0x01, 0x00, 0x02, 0x05, 0x05, 0x00, 0x03, 0x07, 0x01, 0x01
        /*0010*/ 	.byte	0x02, 0x03, 0x00, 0x00, 0x02, 0x06, 0x01, 0x00, 0x04, 0x0b, 0x08, 0x00, 0x09, 0x00, 0x00, 0x00
        /*0020*/ 	.byte	0x00, 0x00, 0x00, 0x00


//--------------------- .nv.info._Z18histogramaggregatePKiPiii --------------------------
	.section	.nv.info._Z18histogramaggregatePKiPiii,"",@"SHT_CUDA_INFO"
	.sectionflags	@""
	.align	4


	//----- nvinfo : EIATTR_CUDA_API_VERSION
	.align		4
        /*0000*/ 	.byte	0x04, 0x37
        /*0002*/ 	.short	(.L_37 - .L_36)
.L_36:
        /*0004*/ 	.word	0x00000082


	//----- nvinfo : EIATTR_KPARAM_INFO
	.align		4
.L_37:
        /*0008*/ 	.byte	0x04, 0x17
        /*000a*/ 	.short	(.L_39 - .L_38)
.L_38:
        /*000c*/ 	.word	0x00000000
        /*0010*/ 	.short	0x0003
        /*0012*/ 	.short	0x0014
        /*0014*/ 	.byte	0x00, 0xf0, 0x11, 0x00


	//----- nvinfo : EIATTR_KPARAM_INFO
	.align		4
.L_39:
        /*0018*/ 	.byte	0x04, 0x17
        /*001a*/ 	.short	(.L_41 - .L_40)
.L_40:
        /*001c*/ 	.word	0x00000000
        /*0020*/ 	.short	0x0002
        /*0022*/ 	.short	0x0010
        /*0024*/ 	.byte	0x00, 0xf0, 0x11, 0x00


	//----- nvinfo : EIATTR_KPARAM_INFO
	.align		4
.L_41:
        /*0028*/ 	.byte	0x04, 0x17
        /*002a*/ 	.short	(.L_43 - .L_42)
.L_42:
        /*002c*/ 	.word	0x00000000
        /*0030*/ 	.short	0x0001
        /*0032*/ 	.short	0x0008
        /*0034*/ 	.byte	0x00, 0xf5, 0x21, 0x00


	//----- nvinfo : EIATTR_KPARAM_INFO
	.align		4
.L_43:
        /*0038*/ 	.byte	0x04, 0x17
        /*003a*/ 	.short	(.L_45 - .L_44)
.L_44:
        /*003c*/ 	.word	0x00000000
        /*0040*/ 	.short	0x0000
        /*0042*/ 	.short	0x0000
        /*0044*/ 	.byte	0x00, 0xf5, 0x21, 0x00


	//----- nvinfo : EIATTR_SPARSE_MMA_MASK
	.align		4
.L_45:
        /*0048*/ 	.byte	0x03, 0x50
        /*004a*/ 	.short	0x0000


	//----- nvinfo : EIATTR_MAXREG_COUNT
	.align		4
        /*004c*/ 	.byte	0x03, 0x1b
        /*004e*/ 	.short	0x00ff


	//----- nvinfo : EIATTR_NUM_BARRIERS
	.align		4
        /*0050*/ 	.byte	0x02, 0x4c
        /*0052*/ 	.byte	0x01
	.zero		1


	//----- nvinfo : EIATTR_MERCURY_ISA_VERSION
	.align		4
        /*0054*/ 	.byte	0x03, 0x5f
        /*0056*/ 	.short	0x0101


	//----- nvinfo : EIATTR_VRC_CTA_INIT_COUNT
	.align		4
        /*0058*/ 	.byte	0x02, 0x4a
	.zero		1
	.zero		1


	//----- nvinfo : EIATTR_EXIT_INSTR_OFFSETS
	.align		4
        /*005c*/ 	.byte	0x04, 0x1c
        /*005e*/ 	.short	(.L_47 - .L_46)


	//   ....[0]....
.L_46:
        /*0060*/ 	.word	0x000004a0


	//   ....[1]....
        /*0064*/ 	.word	0x00000560


	//----- nvinfo : EIATTR_CRS_STACK_SIZE
	.align		4
.L_47:
        /*0068*/ 	.byte	0x04, 0x1e
        /*006a*/ 	.short	(.L_49 - .L_48)
.L_48:
        /*006c*/ 	.word	0x00000000


	//----- nvinfo : EIATTR_CBANK_PARAM_SIZE
	.align		4
.L_49:
        /*0070*/ 	.byte	0x03, 0x19
        /*0072*/ 	.short	0x0018


	//----- nvinfo : EIATTR_PARAM_CBANK
	.align		4
        /*0074*/ 	.byte	0x04, 0x0a
        /*0076*/ 	.short	(.L_51 - .L_50)
	.align		4
.L_50:
        /*0078*/ 	.word	index@(.nv.constant0._Z18histogramaggregatePKiPiii)
        /*007c*/ 	.short	0x0380
        /*007e*/ 	.short	0x0018


	//----- nvinfo : EIATTR_SW_WAR
	.align		4
.L_51:
        /*0080*/ 	.byte	0x04, 0x36
        /*0082*/ 	.short	(.L_53 - .L_52)
.L_52:
        /*0084*/ 	.word	0x00000008
.L_53:


//--------------------- .nv.info._Z21histogramcoarsenedIntPKiPiii --------------------------
	.section	.nv.info._Z21histogramcoarsenedIntPKiPiii,"",@"SHT_CUDA_INFO"
	.sectionflags	@""
	.align	4


	//----- nvinfo : EIATTR_CUDA_API_VERSION
	.align		4
        /*0000*/ 	.byte	0x04, 0x37
        /*0002*/ 	.short	(.L_55 - .L_54)
.L_54:
        /*0004*/ 	.word	0x00000082


	//----- nvinfo : EIATTR_KPARAM_INFO
	.align		4
.L_55:
        /*0008*/ 	.byte	0x04, 0x17
        /*000a*/ 	.short	(.L_57 - .L_56)
.L_56:
        /*000c*/ 	.word	0x00000000
        /*0010*/ 	.short	0x0003
        /*0012*/ 	.short	0x0014
        /*0014*/ 	.byte	0x00, 0xf0, 0x11, 0x00


	//----- nvinfo : EIATTR_KPARAM_INFO
	.align		4
.L_57:
        /*0018*/ 	.byte	0x04, 0x17
        /*001a*/ 	.short	(.L_59 - .L_58)
.L_58:
        /*001c*/ 	.word	0x00000000
        /*0020*/ 	.short	0x0002
        /*0022*/ 	.short	0x0010
        /*0024*/ 	.byte	0x00, 0xf0, 0x11, 0x00


	//----- nvinfo : EIATTR_KPARAM_INFO
	.align		4
.L_59:
        /*0028*/ 	.byte	0x04, 0x17
        /*002a*/ 	.short	(.L_61 - .L_60)
.L_60:
        /*002c*/ 	.word	0x00000000
        /*0030*/ 	.short	0x0001
        /*0032*/ 	.short	0x0008
        /*0034*/ 	.byte	0x00, 0xf5, 0x21, 0x00


	//----- nvinfo : EIATTR_KPARAM_INFO
	.align		4
.L_61:
        /*0038*/ 	.byte	0x04, 0x17
        /*003a*/ 	.short	(.L_63 - .L_62)
.L_62:
        /*003c*/ 	.word	0x00000000
        /*0040*/ 	.short	0x0000
        /*0042*/ 	.short	0x0000
        /*0044*/ 	.byte	0x00, 0xf5, 0x21, 0x00


	//----- nvinfo : EIATTR_SPARSE_MMA_MASK
	.align		4
.L_63:
        /*0048*/ 	.byte	0x03, 0x50
        /*004a*/ 	.short	0x0000


	//----- nvinfo : EIATTR_MAXREG_COUNT
	.align		4
        /*004c*/ 	.byte	0x03, 0x1b
        /*004e*/ 	.short	0x00ff


	//----- nvinfo : EIATTR_NUM_BARRIERS
	.align		4
        /*0050*/ 	.byte	0x02, 0x4c
        /*0052*/ 	.byte	0x01
	.zero		1


	//----- nvinfo : EIATTR_MERCURY_ISA_VERSION
	.align		4
        /*0054*/ 	.byte	0x03, 0x5f
        /*0056*/ 	.short	0x0101


	//----- nvinfo : EIATTR_VRC_CTA_INIT_COUNT
	.align		4
        /*0058*/ 	.byte	0x02, 0x4a
	.zero		1
	.zero		1


	//----- nvinfo : EIATTR_EXIT_INSTR_OFFSETS
	.align		4
        /*005c*/ 	.byte	0x04, 0x1c
        /*005e*/ 	.short	(.L_65 - .L_64)


	//   ....[0]....
.L_64:
        /*0060*/ 	.word	0x00001220


	//   ....[1]....
        /*0064*/ 	.word	0x000012e0


	//----- nvinfo : EIATTR_CRS_STACK_SIZE
	.align		4
.L_65:
        /*0068*/ 	.byte	0x04, 0x1e
        /*006a*/ 	.short	(.L_67 - .L_66)
.L_66:
        /*006c*/ 	.word	0x00000000


	//----- nvinfo : EIATTR_CBANK_PARAM_SIZE
	.align		4
.L_67:
        /*0070*/ 	.byte	0x03, 0x19
        /*0072*/ 	.short	0x0018


	//----- nvinfo : EIATTR_PARAM_CBANK
	.align		4
        /*0074*/ 	.byte	0x04, 0x0a
        /*0076*/ 	.short	(.L_69 - .L_68)
	.align		4
.L_68:
        /*0078*/ 	.word	index@(.nv.constant0._Z21histogramcoarsenedIntPKiPiii)
        /*007c*/ 	.short	0x0380
        /*007e*/ 	.short	0x0018


	//----- nvinfo : EIATTR_SW_WAR
	.align		4
.L_69:
        /*0080*/ 	.byte	0x04, 0x36
        /*0082*/ 	.short	(.L_71 - .L_70)
.L_70:
        /*0084*/ 	.word	0x00000008
.L_71:


//--------------------- .nv.info._Z21histogramcoarsenedConPKiPiii --------------------------
	.section	.nv.info._Z21histogramcoarsenedConPKiPiii,"",@"SHT_CUDA_INFO"
	.sectionflags	@""
	.align	4


	//----- nvinfo : EIATTR_CUDA_API_VERSION
	.align		4
        /*0000*/ 	.byte	0x04, 0x37
        /*0002*/ 	.short	(.L_73 - .L_72)
.L_72:
        /*0004*/ 	.word	0x00000082


	//----- nvinfo : EIATTR_KPARAM_INFO
	.align		4
.L_73:
        /*0008*/ 	.byte	0x04, 0x17
        /*000a*/ 	.short	(.L_75 - .L_74)
.L_74:
        /*000c*/ 	.word	0x00000000
        /*0010*/ 	.short	0x0003
        /*0012*/ 	.short	0x0014
        /*0014*/ 	.byte	0x00, 0xf0, 0x11, 0x00


	//----- nvinfo : EIATTR_KPARAM_INFO
	.align		4
.L_75:
        /*0018*/ 	.byte	0x04, 0x17
        /*001a*/ 	.short	(.L_77 - .L_76)
.L_76:
        /*001c*/ 	.word	0x00000000
        /*0020*/ 	.short	0x0002
        /*0022*/ 	.short	0x0010
        /*0024*/ 	.byte	0x00, 0xf0, 0x11, 0x00


	//----- nvinfo : EIATTR_KPARAM_INFO
	.align		4
.L_77:
        /*0028*/ 	.byte	0x04, 0x17
        /*002a*/ 	.short	(.L_79 - .L_78)
.L_78:
        /*002c*/ 	.word	0x00000000
        /*0030*/ 	.short	0x0001
        /*0032*/ 	.short	0x0008
        /*0034*/ 	.byte	0x00, 0xf5, 0x21, 0x00


	//----- nvinfo : EIATTR_KPARAM_INFO
	.align		4
.L_79:
        /*0038*/ 	.byte	0x04, 0x17
        /*003a*/ 	.short	(.L_81 - .L_80)
.L_80:
        /*003c*/ 	.word	0x00000000
        /*0040*/ 	.short	0x0000
        /*0042*/ 	.short	0x0000
        /*0044*/ 	.byte	0x00, 0xf5, 0x21, 0x00


	//----- nvinfo : EIATTR_SPARSE_MMA_MASK
	.align		4
.L_81:
        /*0048*/ 	.byte	0x03, 0x50
        /*004a*/ 	.short	0x0000


	//----- nvinfo : EIATTR_MAXREG_COUNT
	.align		4
        /*004c*/ 	.byte	0x03, 0x1b
        /*004e*/ 	.short	0x00ff


	//----- nvinfo : EIATTR_NUM_BARRIERS
	.align		4
        /*0050*/ 	.byte	0x02, 0x4c
        /*0052*/ 	.byte	0x01
	.zero		1


	//----- nvinfo : EIATTR_MERCURY_ISA_VERSION
	.align		4
        /*0054*/ 	.byte	0x03, 0x5f
        /*0056*/ 	.short	0x0101


	//----- nvinfo : EIATTR_VRC_CTA_INIT_COUNT
	.align		4
        /*0058*/ 	.byte	0x02, 0x4a
	.zero		1
	.zero		1


	//----- nvinfo : EIATTR_EXIT_INSTR_OFFSETS
	.align		4
        /*005c*/ 	.byte	0x04, 0x1c
        /*005e*/ 	.short	(.L_83 - .L_82)


	//   ....[0]....
.L_82:
        /*0060*/ 	.word	0x000003e0


	//   ....[1]....
        /*0064*/ 	.word	0x000004a0


	//----- nvinfo : EIATTR_CRS_STACK_SIZE
	.align		4
.L_83:
        /*0068*/ 	.byte	0x04, 0x1e
        /*006a*/ 	.short	(.L_85 - .L_84)
.L_84:
        /*006c*/ 	.word	0x00000000


	//----- nvinfo : EIATTR_CBANK_PARAM_SIZE
	.align		4
.L_85:
        /*0070*/ 	.byte	0x03, 0x19
        /*0072*/ 	.short	0x0018


	//----- nvinfo : EIATTR_PARAM_CBANK
	.align		4
        /*0074*/ 	.byte	0x04, 0x0a
        /*0076*/ 	.short	(.L_87 - .L_86)
	.align		4
.L_86:
        /*0078*/ 	.word	index@(.nv.constant0._Z21histogramcoarsenedConPKiPiii)
        /*007c*/ 	.short	0x0380
        /*007e*/ 	.short	0x0018


	//----- nvinfo : EIATTR_SW_WAR
	.align		4
.L_87:
        /*0080*/ 	.byte	0x04, 0x36
        /*0082*/ 	.short	(.L_89 - .L_88)
.L_88:
        /*0084*/ 	.word	0x00000008
.L_89:


//--------------------- .nv.info._Z22histogramPrivatizationPKiPiii --------------------------
	.section	.nv.info._Z22histogramPrivatizationPKiPiii,"",@"SHT_CUDA_INFO"
	.sectionflags	@""
	.align	4


	//----- nvinfo : EIATTR_CUDA_API_VERSION
	.align		4
        /*0000*/ 	.byte	0x04, 0x37
        /*0002*/ 	.short	(.L_91 - .L_90)
.L_90:
        /*0004*/ 	.word	0x00000082


	//----- nvinfo : EIATTR_KPARAM_INFO
	.align		4
.L_91:
        /*0008*/ 	.byte	0x04, 0x17
        /*000a*/ 	.short	(.L_93 - .L_92)
.L_92:
        /*000c*/ 	.word	0x00000000
        /*0010*/ 	.short	0x0003
        /*0012*/ 	.short	0x0014
        /*0014*/ 	.byte	0x00, 0xf0, 0x11, 0x00


	//----- nvinfo : EIATTR_KPARAM_INFO
	.align		4
.L_93:
        /*0018*/ 	.byte	0x04, 0x17
        /*001a*/ 	.short	(.L_95 - .L_94)
.L_94:
        /*001c*/ 	.word	0x00000000
        /*0020*/ 	.short	0x0002
        /*0022*/ 	.short	0x0010
        /*0024*/ 	.byte	0x00, 0xf0, 0x11, 0x00


	//----- nvinfo : EIATTR_KPARAM_INFO
	.align		4
.L_95:
        /*0028*/ 	.byte	0x04, 0x17
        /*002a*/ 	.short	(.L_97 - .L_96)
.L_96:
        /*002c*/ 	.word	0x00000000
        /*0030*/ 	.short	0x0001
        /*0032*/ 	.short	0x0008
        /*0034*/ 	.byte	0x00, 0xf5, 0x21, 0x00


	//----- nvinfo : EIATTR_KPARAM_INFO
	.align		4
.L_97:
        /*0038*/ 	.byte	0x04, 0x17
        /*003a*/ 	.short	(.L_99 - .L_98)
.L_98:
        /*003c*/ 	.word	0x00000000
        /*0040*/ 	.short	0x0000
        /*0042*/ 	.short	0x0000
        /*0044*/ 	.byte	0x00, 0xf5, 0x21, 0x00


	//----- nvinfo : EIATTR_SPARSE_MMA_MASK
	.align		4
.L_99:
        /*0048*/ 	.byte	0x03, 0x50
        /*004a*/ 	.short	0x0000


	//----- nvinfo : EIATTR_MAXREG_COUNT
	.align		4
        /*004c*/ 	.byte	0x03, 0x1b
        /*004e*/ 	.short	0x00ff


	//----- nvinfo : EIATTR_NUM_BARRIERS
	.align		4
        /*0050*/ 	.byte	0x02, 0x4c
        /*0052*/ 	.byte	0x01
	.zero		1


	//----- nvinfo : EIATTR_MERCURY_ISA_VERSION
	.align		4
        /*0054*/ 	.byte	0x03, 0x5f
        /*0056*/ 	.short	0x0101


	//----- nvinfo : EIATTR_VRC_CTA_INIT_COUNT
	.align		4
        /*0058*/ 	.byte	0x02, 0x4a
	.zero		1
	.zero		1


	//----- nvinfo : EIATTR_EXIT_INSTR_OFFSETS
	.align		4
        /*005c*/ 	.byte	0x04, 0x1c
        /*005e*/ 	.short	(.L_101 - .L_100)


	//   ....[0]....
.L_100:
        /*0060*/ 	.word	0x00000290


	//   ....[1]....
        /*0064*/ 	.word	0x000003a0


	//----- nvinfo : EIATTR_CRS_STACK_SIZE
	.align		4
.L_101:
        /*0068*/ 	.byte	0x04, 0x1e
        /*006a*/ 	.short	(.L_103 - .L_102)
.L_102:
        /*006c*/ 	.word	0x00000000


	//----- nvinfo : EIATTR_CBANK_PARAM_SIZE
	.align		4
.L_103:
        /*0070*/ 	.byte	0x03, 0x19
        /*0072*/ 	.short	0x0018


	//----- nvinfo : EIATTR_PARAM_CBANK
	.align		4
        /*0074*/ 	.byte	0x04, 0x0a
        /*0076*/ 	.short	(.L_105 - .L_104)
	.align		4
.L_104:
        /*0078*/ 	.word	index@(.nv.constant0._Z22histogramPrivatizationPKiPiii)
        /*007c*/ 	.short	0x0380
        /*007e*/ 	.short	0x0018


	//----- nvinfo : EIATTR_SW_WAR
	.align		4
.L_105:
        /*0080*/ 	.byte	0x04, 0x36
        /*0082*/ 	.short	(.L_107 - .L_106)
.L_106:
        /*0084*/ 	.word	0x00000008
.L_107:


//--------------------- .nv.info._Z15histogramAtomicPKiPiii --------------------------
	.section	.nv.info._Z15histogramAtomicPKiPiii,"",@"SHT_CUDA_INFO"
	.sectionflags	@""
	.align	4


	//----- nvinfo : EIATTR_CUDA_API_VERSION
	.align		4
        /*0000*/ 	.byte	0x04, 0x37
        /*0002*/ 	.short	(.L_109 - .L_108)
.L_108:
        /*0004*/ 	.word	0x00000082


	//----- nvinfo : EIATTR_KPARAM_INFO
	.align		4
.L_109:
        /*0008*/ 	.byte	0x04, 0x17
        /*000a*/ 	.short	(.L_111 - .L_110)
.L_110:
        /*000c*/ 	.word	0x00000000
        /*0010*/ 	.short	0x0003
        /*0012*/ 	.short	0x0014
        /*0014*/ 	.byte	0x00, 0xf0, 0x11, 0x00


	//----- nvinfo : EIATTR_KPARAM_INFO
	.align		4
.L_111:
        /*0018*/ 	.byte	0x04, 0x17
        /*001a*/ 	.short	(.L_113 - .L_112)
.L_112:
        /*001c*/ 	.word	0x00000000
        /*0020*/ 	.short	0x0002
        /*0022*/ 	.short	0x0010
        /*0024*/ 	.byte	0x00, 0xf0, 0x11, 0x00


	//----- nvinfo : EIATTR_KPARAM_INFO
	.align		4
.L_113:
        /*0028*/ 	.byte	0x04, 0x17
        /*002a*/ 	.short	(.L_115 - .L_114)
.L_114:
        /*002c*/ 	.word	0x00000000
        /*0030*/ 	.short	0x0001
        /*0032*/ 	.short	0x0008
        /*0034*/ 	.byte	0x00, 0xf5, 0x21, 0x00


	//----- nvinfo : EIATTR_KPARAM_INFO
	.align		4
.L_115:
        /*0038*/ 	.byte	0x04, 0x17
        /*003a*/ 	.short	(.L_117 - .L_116)
.L_116:
        /*003c*/ 	.word	0x00000000
        /*0040*/ 	.short	0x0000
        /*0042*/ 	.short	0x0000
        /*0044*/ 	.byte	0x00, 0xf5, 0x21, 0x00


	//----- nvinfo : EIATTR_SPARSE_MMA_MASK
	.align		4
.L_117:
        /*0048*/ 	.byte	0x03, 0x50
        /*004a*/ 	.short	0x0000


	//----- nvinfo : EIATTR_MAXREG_COUNT
	.align		4
        /*004c*/ 	.byte	0x03, 0x1b
        /*004e*/ 	.short	0x00ff


	//----- nvinfo : EIATTR_MERCURY_ISA_VERSION
	.align		4
        /*0050*/ 	.byte	0x03, 0x5f
        /*0052*/ 	.short	0x0101


	//----- nvinfo : EIATTR_VRC_CTA_INIT_COUNT
	.align		4
        /*0054*/ 	.byte	0x02, 0x4a
	.zero		1
	.zero		1


	//----- nvinfo : EIATTR_EXIT_INSTR_OFFSETS
	.align		4
        /*0058*/ 	.byte	0x04, 0x1c
        /*005a*/ 	.short	(.L_119 - .L_118)


	//   ....[0]....
.L_118:
        /*005c*/ 	.word	0x00000070


	//   ....[1]....
        /*0060*/ 	.word	0x00000150


	//----- nvinfo : EIATTR_CBANK_PARAM_SIZE
	.align		4
.L_119:
        /*0064*/ 	.byte	0x03, 0x19
        /*0066*/ 	.short	0x0018


	//----- nvinfo : EIATTR_PARAM_CBANK
	.align		4
        /*0068*/ 	.byte	0x04, 0x0a
        /*006a*/ 	.short	(.L_121 - .L_120)
	.align		4
.L_120:
        /*006c*/ 	.word	index@(.nv.constant0._Z15histogramAtomicPKiPiii)
        /*0070*/ 	.short	0x0380
        /*0072*/ 	.short	0x0018


	//----- nvinfo : EIATTR_SW_WAR
	.align		4
.L_121:
        /*0074*/ 	.byte	0x04, 0x36
        /*0076*/ 	.short	(.L_123 - .L_122)
.L_122:
        /*0078*/ 	.word	0x00000008
.L_123:


//--------------------- .nv.info._Z13histogramBasePKiPiii --------------------------
	.section	.nv.info._Z13histogramBasePKiPiii,"",@"SHT_CUDA_INFO"
	.sectionflags	@""
	.align	4


	//----- nvinfo : EIATTR_CUDA_API_VERSION
	.align		4
        /*0000*/ 	.byte	0x04, 0x37
        /*0002*/ 	.short	(.L_125 - .L_124)
.L_124:
        /*0004*/ 	.word	0x00000082


	//----- nvinfo : EIATTR_KPARAM_INFO
	.align		4
.L_125:
        /*0008*/ 	.byte	0x04, 0x17
        /*000a*/ 	.short	(.L_127 - .L_126)
.L_126:
        /*000c*/ 	.word	0x00000000
        /*0010*/ 	.short	0x0003
        /*0012*/ 	.short	0x0014
        /*0014*/ 	.byte	0x00, 0xf0, 0x11, 0x00


	//----- nvinfo : EIATTR_KPARAM_INFO
	.align		4
.L_127:
        /*0018*/ 	.byte	0x04, 0x17
        /*001a*/ 	.short	(.L_129 - .L_128)
.L_128:
        /*001c*/ 	.word	0x00000000
        /*0020*/ 	.short	0x0002
        /*0022*/ 	.short	0x0010
        /*0024*/ 	.byte	0x00, 0xf0, 0x11, 0x00


	//----- nvinfo : EIATTR_KPARAM_INFO
	.align		4
.L_129:
        /*0028*/ 	.byte	0x04, 0x17
        /*002a*/ 	.short	(.L_131 - .L_130)
.L_130:
        /*002c*/ 	.word	0x00000000
        /*0030*/ 	.short	0x0001
        /*0032*/ 	.short	0x0008
        /*0034*/ 	.byte	0x00, 0xf5, 0x21, 0x00


	//----- nvinfo : EIATTR_KPARAM_INFO
	.align		4
.L_131:
        /*0038*/ 	.byte	0x04, 0x17
        /*003a*/ 	.short	(.L_133 - .L_132)
.L_132:
        /*003c*/ 	.word	0x00000000
        /*0040*/ 	.short	0x0000
        /*0042*/ 	.short	0x0000
        /*0044*/ 	.byte	0x00, 0xf5, 0x21, 0x00


	//----- nvinfo : EIATTR_SPARSE_MMA_MASK
	.align		4
.L_133:
        /*0048*/ 	.byte	0x03, 0x50
        /*004a*/ 	.short	0x0000


	//----- nvinfo : EIATTR_MAXREG_COUNT
	.align		4
        /*004c*/ 	.byte	0x03, 0x1b
        /*004e*/ 	.short	0x00ff


	//----- nvinfo : EIATTR_MERCURY_ISA_VERSION
	.align		4
        /*0050*/ 	.byte	0x03, 0x5f
        /*0052*/ 	.short	0x0101


	//----- nvinfo : EIATTR_VRC_CTA_INIT_COUNT
	.align		4
        /*0054*/ 	.byte	0x02, 0x4a
	.zero		1
	.zero		1


	//----- nvinfo : EIATTR_EXIT_INSTR_OFFSETS
	.align		4
        /*0058*/ 	.byte	0x04, 0x1c
        /*005a*/ 	.short	(.L_135 - .L_134)


	//   ....[0]....
.L_134:
        /*005c*/ 	.word	0x00000070


	//   ....[1]....
        /*0060*/ 	.word	0x00000160


	//----- nvinfo : EIATTR_CBANK_PARAM_SIZE
	.align		4
.L_135:
        /*0064*/ 	.byte	0x03, 0x19
        /*0066*/ 	.short	0x0018


	//----- nvinfo : EIATTR_PARAM_CBANK
	.align		4
        /*0068*/ 	.byte	0x04, 0x0a
        /*006a*/ 	.short	(.L_137 - .L_136)
	.align		4
.L_136:
        /*006c*/ 	.word	index@(.nv.constant0._Z13histogramBasePKiPiii)
        /*0070*/ 	.short	0x0380
        /*0072*/ 	.short	0x0018


	//----- nvinfo : EIATTR_SW_WAR
	.align		4
.L_137:
        /*0074*/ 	.byte	0x04, 0x36
        /*0076*/ 	.short	(.L_139 - .L_138)
.L_138:
        /*0078*/ 	.word	0x00000008
.L_139:


//--------------------- .nv.callgraph             --------------------------
	.section	.nv.callgraph,"",@"SHT_CUDA_CALLGRAPH"
	.align	4
	.sectionentsize	8
	.align		4
        /*0000*/ 	.word	0x00000000
	.align		4
        /*0004*/ 	.word	0xffffffff
	.align		4
        /*0008*/ 	.word	0x00000000
	.align		4
        /*000c*/ 	.word	0xfffffffe
	.align		4
        /*0010*/ 	.word	0x00000000
	.align		4
        /*0014*/ 	.word	0xfffffffd
	.align		4
        /*0018*/ 	.word	0x00000000
	.align		4
        /*001c*/ 	.word	0xfffffffc


//--------------------- .text._Z18histogramaggregatePKiPiii --------------------------
	.section	.text._Z18histogramaggregatePKiPiii,"ax",@progbits
	.align	128
        .global         _Z18histogramaggregatePKiPiii
        .type           _Z18histogramaggregatePKiPiii,@function
        .size           _Z18histogramaggregatePKiPiii,(.L_x_48 - _Z18histogramaggregatePKiPiii)
        .other          _Z18histogramaggregatePKiPiii,@"STO_CUDA_ENTRY STV_DEFAULT"
_Z18histogramaggregatePKiPiii:
.text._Z18histogramaggregatePKiPiii:
[----:B------:R-:W-:Y:S01]  /*0000*/  LDC R1, c[0x0][0x37c] ;  /* 0x0000df00ff017b82 */ /* 0x000fe20000000800 */
[----:B------:R-:W0:Y:S01]  /*0010*/  S2R R0, SR_TID.X ;  /* 0x0000000000007919 */ /* 0x000e220000002100 */
[----:B------:R-:W1:Y:S01]  /*0020*/  LDCU UR4, c[0x0][0x394] ;  /* 0x00007280ff0477ac */ /* 0x000e620008000800 */
[----:B------:R-:W-:Y:S01]  /*0030*/  BSSY.RECONVERGENT B0, `(.L_x_0) ;  /* 0x000000e000007945 */ /* 0x000fe20003800200 */
[----:B-1----:R-:W-:-:S05]  /*0040*/  IMAD.U32 R5, RZ, RZ, UR4 ;  /* 0x00000004ff057e24 */ /* 0x002fca000f8e00ff */
[----:B0-----:R-:W-:-:S13]  /*0050*/  ISETP.GE.AND P0, PT, R0, R5, PT ;  /* 0x000000050000720c */ /* 0x001fda0003f06270 */
[----:B------:R-:W-:Y:S05]  /*0060*/  @P0 BRA `(.L_x_1) ;  /* 0x0000000000280947 */ /* 0x000fea0003800000 */
[----:B------:R-:W0:Y:S01]  /*0070*/  S2R R7, SR_CgaCtaId ;  /* 0x0000000000077919 */ /* 0x000e220000008800 */
[----:B------:R-:W1:Y:S01]  /*0080*/  LDC R6, c[0x0][0x360] ;  /* 0x0000d800ff067b82 */ /* 0x000e620000000800 */
[----:B------:R-:W-:Y:S01]  /*0090*/  MOV R2, 0x400 ;  /* 0x0000040000027802 */ /* 0x000fe20000000f00 */
[----:B------:R-:W-:-:S03]  /*00a0*/  IMAD.MOV.U32 R3, RZ, RZ, R0 ;  /* 0x000000ffff037224 */ /* 0x000fc600078e0000 */
[----:B0-----:R-:W-:-:S07]  /*00b0*/  LEA R2, R7, R2, 0x18 ;  /* 0x0000000207027211 */ /* 0x001fce00078ec0ff */
.L_x_2:
[----:B------:R-:W-:Y:S02]  /*00c0*/  IMAD R4, R3, 0x4, R2 ;  /* 0x0000000403047824 */ /* 0x000fe400078e0202 */
[----:B-1----:R-:W-:-:S03]  /*00d0*/  IMAD.IADD R3, R6, 0x1, R3 ;  /* 0x0000000106037824 */ /* 0x002fc600078e0203 */
[----:B------:R0:W-:Y:S02]  /*00e0*/  STS [R4], RZ ;  /* 0x000000ff04007388 */ /* 0x0001e40000000800 */
[----:B------:R-:W-:-:S13]  /*00f0*/  ISETP.GE.AND P0, PT, R3, R5, PT ;  /* 0x000000050300720c */ /* 0x000fda0003f06270 */
[----:B0-----:R-:W-:Y:S05]  /*0100*/  @!P0 BRA `(.L_x_2) ;  /* 0xfffffffc00ec8947 */ /* 0x001fea000383ffff */
.L_x_1:
[----:B------:R-:W-:Y:S05]  /*0110*/  BSYNC.RECONVERGENT B0 ;  /* 0x0000000000007941 */ /* 0x000fea0003800200 */
.L_x_0:
[----:B------:R-:W0:Y:S01]  /*0120*/  S2UR UR4, SR_CTAID.X ;  /* 0x00000000000479c3 */ /* 0x000e220000002500 */
[----:B------:R-:W1:Y:S01]  /*0130*/  LDCU UR5, c[0x0][0x390] ;  /* 0x00007200ff0577ac */ /* 0x000e620008000800 */
[----:B------:R-:W-:Y:S01]  /*0140*/  BSSY.RECONVERGENT B0, `(.L_x_3) ;  /* 0x000002a000007945 */ /* 0x000fe20003800200 */
[----:B------:R-:W-:Y:S01]  /*0150*/  MOV R8, 0xffffffff ;  /* 0xffffffff00087802 */ /* 0x000fe20000000f00 */
[----:B------:R-:W-:Y:S01]  /*0160*/  IMAD.MOV.U32 R9, RZ, RZ, RZ ;  /* 0x000000ffff097224 */ /* 0x000fe200078e00ff */
[----:B------:R-:W2:Y:S03]  /*0170*/  LDCU.64 UR6, c[0x0][0x358] ;  /* 0x00006b00ff0677ac */ /* 0x000ea60008000a00 */
[----:B------:R-:W0:Y:S01]  /*0180*/  LDC R15, c[0x0][0x360] ;  /* 0x0000d800ff0f7b82 */ /* 0x000e220000000800 */
[----:B------:R-:W3:Y:S01]  /*0190*/  LDCU.64 UR8, c[0x0][0x390] ;  /* 0x00007200ff0877ac */ /* 0x000ee20008000a00 */
[----:B0-----:R-:W-:-:S06]  /*01a0*/  IMAD R4, R15, UR4, R0 ;  /* 0x000000040f047c24 */ /* 0x001fcc000f8e0200 */
[----:B------:R-:W-:Y:S01]  /*01b0*/  BAR.SYNC.DEFER_BLOCKING 0x0 ;  /* 0x0000000000007b1d */ /* 0x000fe20000010000 */
[----:B-1----:R-:W-:-:S13]  /*01c0*/  ISETP.GE.AND P0, PT, R4, UR5, PT ;  /* 0x0000000504007c0c */ /* 0x002fda000bf06270 */
[----:B--23--:R-:W-:Y:S05]  /*01d0*/  @P0 BRA `(.L_x_4) ;  /* 0x0000000000800947 */ /* 0x00cfea0003800000 */
[----:B------:R-:W0:Y:S01]  /*01e0*/  LDC.64 R2, c[0x0][0x380] ;  /* 0x0000e000ff027b82 */ /* 0x000e220000000a00 */
[----:B------:R-:W1:Y:S01]  /*01f0*/  LDCU UR4, c[0x0][0x370] ;  /* 0x00006e00ff0477ac */ /* 0x000e620008000800 */
[----:B------:R-:W-:Y:S02]  /*0200*/  IMAD.MOV.U32 R9, RZ, RZ, RZ ;  /* 0x000000ffff097224 */ /* 0x000fe400078e00ff */
[----:B------:R-:W-:Y:S02]  /*0210*/  IMAD.MOV.U32 R8, RZ, RZ, -0x1 ;  /* 0xffffffffff087424 */ /* 0x000fe400078e00ff */
[----:B-1----:R-:W-:-:S07]  /*0220*/  IMAD R11, R15, UR4, RZ ;  /* 0x000000040f0b7c24 */ /* 0x002fce000f8e02ff */
.L_x_7:
[----:B0-----:R-:W-:-:S06]  /*0230*/  IMAD.WIDE R6, R4, 0x4, R2 ;  /* 0x0000000404067825 */ /* 0x001fcc00078e0202 */
[----:B------:R-:W2:Y:S01]  /*0240*/  LDG.E R6, desc[UR6][R6.64] ;  /* 0x0000000606067981 */ /* 0x000ea2000c1e1900 */
[----:B------:R-:W-:Y:S01]  /*0250*/  MOV R5, UR9 ;  /* 0x0000000900057c02 */ /* 0x000fe20008000f00 */
[----:B------:R-:W-:Y:S01]  /*0260*/  IMAD.IADD R4, R11, 0x1, R4 ;  /* 0x000000010b047824 */ /* 0x000fe200078e0204 */
[----:B------:R-:W-:Y:S01]  /*0270*/  BSSY.RECONVERGENT B1, `(.L_x_5) ;  /* 0x0000014000017945 */ /* 0x000fe20003800200 */
[----:B------:R-:W-:-:S03]  /*0280*/  IMAD.MOV.U32 R17, RZ, RZ, R9 ;  /* 0x000000ffff117224 */ /* 0x000fc600078e0009 */
[----:B------:R-:W-:Y:S01]  /*0290*/  ISETP.GE.AND P2, PT, R4, UR8, PT ;  /* 0x0000000804007c0c */ /* 0x000fe2000bf46270 */
[----:B--2---:R-:W-:-:S05]  /*02a0*/  IMAD R10, R6, R5, RZ ;  /* 0x00000005060a7224 */ /* 0x004fca00078e02ff */
[----:B------:R-:W-:-:S04]  /*02b0*/  SHF.R.S32.HI R13, RZ, 0x1f, R10 ;  /* 0x0000001fff0d7819 */ /* 0x000fc8000001140a */
[----:B------:R-:W-:Y:S01]  /*02c0*/  LEA.HI R13, R13, R10, RZ, 0xa ;  /* 0x0000000a0d0d7211 */ /* 0x000fe200078f50ff */
[----:B------:R-:W-:-:S03]  /*02d0*/  IMAD.MOV.U32 R10, RZ, RZ, R8 ;  /* 0x000000ffff0a7224 */ /* 0x000fc600078e0008 */
[----:B------:R-:W-:-:S04]  /*02e0*/  SHF.R.S32.HI R13, RZ, 0xa, R13 ;  /* 0x0000000aff0d7819 */ /* 0x000fc8000001140d */
[----:B------:R-:W-:Y:S02]  /*02f0*/  ISETP.NE.AND P0, PT, R13, R8, PT ;  /* 0x000000080d00720c */ /* 0x000fe40003f05270 */
[----:B------:R-:W-:-:S11]  /*0300*/  MOV R8, R13 ;  /* 0x0000000d00087202 */ /* 0x000fd60000000f00 */
[----:B------:R-:W-:Y:S01]  /*0310*/  @!P0 VIADD R9, R9, 0x1 ;  /* 0x0000000109098836 */ /* 0x000fe20000000000 */
[----:B------:R-:W-:Y:S06]  /*0320*/  @!P0 BRA `(.L_x_6) ;  /* 0x0000000000208947 */ /* 0x000fec0003800000 */
[----:B------:R-:W-:Y:S01]  /*0330*/  ISETP.NE.AND P1, PT, R10, -0x1, PT ;  /* 0xffffffff0a00780c */ /* 0x000fe20003f25270 */
[----:B------:R-:W-:-:S12]  /*0340*/  IMAD.MOV.U32 R9, RZ, RZ, 0x1 ;  /* 0x00000001ff097424 */ /* 0x000fd800078e00ff */
[----:B------:R-:W-:Y:S05]  /*0350*/  @!P1 BRA `(.L_x_6) ;  /* 0x0000000000149947 */ /* 0x000fea0003800000 */
[----:B------:R-:W0:Y:S01]  /*0360*/  S2UR UR5, SR_CgaCtaId ;  /* 0x00000000000579c3 */ /* 0x000e220000008800 */
[----:B------:R-:W-:Y:S02]  /*0370*/  UMOV UR4, 0x400 ;  /* 0x0000040000047882 */ /* 0x000fe40000000000 */
[----:B0-----:R-:W-:-:S06]  /*0380*/  ULEA UR4, UR5, UR4, 0x18 ;  /* 0x0000000405047291 */ /* 0x001fcc000f8ec0ff */
[----:B------:R-:W-:-:S05]  /*0390*/  LEA R6, R10, UR4, 0x2 ;  /* 0x000000040a067c11 */ /* 0x000fca000f8e10ff */
[----:B------:R0:W-:Y:S02]  /*03a0*/  ATOMS.ADD RZ, [R6], R17 ;  /* 0x0000001106ff738c */ /* 0x0001e40000000000 */
.L_x_6:
[----:B------:R-:W-:Y:S05]  /*03b0*/  BSYNC.RECONVERGENT B1 ;  /* 0x0000000000017941 */ /* 0x000fea0003800200 */
.L_x_5:
[----:B------:R-:W-:Y:S01]  /*03c0*/  @!P0 MOV R8, R10 ;  /* 0x0000000a00088202 */ /* 0x000fe20000000f00 */
[----:B------:R-:W-:Y:S06]  /*03d0*/  @!P2 BRA `(.L_x_7) ;  /* 0xfffffffc0094a947 */ /* 0x000fec000383ffff */
.L_x_4:
[----:B------:R-:W-:Y:S05]  /*03e0*/  BSYNC.RECONVERGENT B0 ;  /* 0x0000000000007941 */ /* 0x000fea0003800200 */
.L_x_3:
[----:B------:R-:W-:Y:S01]  /*03f0*/  ISETP.NE.AND P0, PT, R8, -0x1, PT ;  /* 0xffffffff0800780c */ /* 0x000fe20003f05270 */
[----:B------:R-:W-:Y:S01]  /*0400*/  BSSY.RECONVERGENT B0, `(.L_x_8) ;  /* 0x0000008000007945 */ /* 0x000fe20003800200 */
[----:B------:R-:W-:-:S11]  /*0410*/  ISETP.GE.AND P1, PT, R0, R5, PT ;  /* 0x000000050000720c */ /* 0x000fd60003f26270 */
[----:B------:R-:W-:Y:S05]  /*0420*/  @!P0 BRA `(.L_x_9) ;  /* 0x0000000000148947 */ /* 0x000fea0003800000 */
[----:B------:R-:W1:Y:S01]  /*0430*/  S2UR UR5, SR_CgaCtaId ;  /* 0x00000000000579c3 */ /* 0x000e620000008800 */
[----:B------:R-:W-:Y:S02]  /*0440*/  UMOV UR4, 0x400 ;  /* 0x0000040000047882 */ /* 0x000fe40000000000 */
[----:B-1----:R-:W-:-:S06]  /*0450*/  ULEA UR4, UR5, UR4, 0x18 ;  /* 0x0000000405047291 */ /* 0x002fcc000f8ec0ff */
[----:B------:R-:W-:-:S05]  /*0460*/  LEA R8, R8, UR4, 0x2 ;  /* 0x0000000408087c11 */ /* 0x000fca000f8e10ff */
[----:B------:R1:W-:Y:S02]  /*0470*/  ATOMS.ADD RZ, [R8], R9 ;  /* 0x0000000908ff738c */ /* 0x0003e40000000000 */
.L_x_9:
[----:B------:R-:W-:Y:S05]  /*0480*/  BSYNC.RECONVERGENT B0 ;  /* 0x0000000000007941 */ /* 0x000fea0003800200 */
.L_x_8:
[----:B------:R-:W-:Y:S06]  /*0490*/  BAR.SYNC.DEFER_BLOCKING 0x0 ;  /* 0x0000000000007b1d */ /* 0x000fec0000010000 */
[----:B------:R-:W-:Y:S05]  /*04a0*/  @P1 EXIT ;  /* 0x000000000000194d */ /* 0x000fea0003800000 */
[----:B------:R-:W2:Y:S01]  /*04b0*/  S2UR UR5, SR_CgaCtaId ;  /* 0x00000000000579c3 */ /* 0x000ea20000008800 */
[----:B------:R-:W-:-:S07]  /*04c0*/  UMOV UR4, 0x400 ;  /* 0x0000040000047882 */ /* 0x000fce0000000000 */
[----:B0-----:R-:W0:Y:S01]  /*04d0*/  LDC.64 R6, c[0x0][0x388] ;  /* 0x0000e200ff067b82 */ /* 0x001e220000000a00 */
[----:B--2---:R-:W-:-:S12]  /*04e0*/  ULEA UR4, UR5, UR4, 0x18 ;  /* 0x0000000405047291 */ /* 0x004fd8000f8ec0ff */
.L_x_10:
[C---:B------:R-:W-:Y:S01]  /*04f0*/  LEA R4, R0.reuse, UR4, 0x2 ;  /* 0x0000000400047c11 */ /* 0x040fe2000f8e10ff */
[----:B0-2---:R-:W-:-:S04]  /*0500*/  IMAD.WIDE R2, R0, 0x4, R6 ;  /* 0x0000000400027825 */ /* 0x005fc800078e0206 */
[----:B-1----:R-:W0:Y:S01]  /*0510*/  LDS R9, [R4] ;  /* 0x0000000004097984 */ /* 0x002e220000000800 */
[----:B------:R-:W-:-:S05]  /*0520*/  IMAD.IADD R0, R15, 0x1, R0 ;  /* 0x000000010f007824 */ /* 0x000fca00078e0200 */
[----:B------:R-:W-:Y:S01]  /*0530*/  ISETP.GE.AND P0, PT, R0, R5, PT ;  /* 0x000000050000720c */ /* 0x000fe20003f06270 */
[----:B0-----:R2:W-:-:S12]  /*0540*/  REDG.E.ADD.STRONG.GPU desc[UR6][R2.64], R9 ;  /* 0x000000090200798e */ /* 0x0015d8000c12e106 */
[----:B------:R-:W-:Y:S05]  /*0550*/  @!P0 BRA `(.L_x_10) ;  /* 0xfffffffc00e48947 */ /* 0x000fea000383ffff */
[----:B------:R-:W-:Y:S05]  /*0560*/  EXIT ;  /* 0x000000000000794d */ /* 0x000fea0003800000 */
.L_x_11:
[----:B------:R-:W-:-:S00]  /*0570*/  BRA `(.L_x_11) ;  /* 0xfffffffc00fc7947 */ /* 0x000fc0000383ffff */
[----:B------:R-:W-:-:S00]  /*0580*/  NOP ;  /* 0x0000000000007918 */ /* 0x000fc00000000000 */
[----:B------:R-:W-:-:S00]  /*0590*/  NOP ;  /* 0x0000000000007918 */ /* 0x000fc00000000000 */
[----:B------:R-:W-:-:S00]  /*05a0*/  NOP ;  /* 0x0000000000007918 */ /* 0x000fc00000000000 */
[----:B------:R-:W-:-:S00]  /*05b0*/  NOP ;  /* 0x0000000000007918 */ /* 0x000fc00000000000 */
[----:B------:R-:W-:-:S00]  /*05c0*/  NOP ;  /* 0x0000000000007918 */ /* 0x000fc00000000000 */
[----:B------:R-:W-:-:S00]  /*05d0*/  NOP ;  /* 0x0000000000007918 */ /* 0x000fc00000000000 */
[----:B------:R-:W-:-:S00]  /*05e0*/  NOP ;  /* 0x0000000000007918 */ /* 0x000fc00000000000 */
[----:B------:R-:W-:-:S00]  /*05f0*/  NOP ;  /* 0x0000000000007918 */ /* 0x000fc00000000000 */
.L_x_48:


//--------------------- .text._Z21histogramcoarsenedIntPKiPiii --------------------------
	.section	.text._Z21histogramcoarsenedIntPKiPiii,"ax",@progbits
	.align	128
        .global         _Z21histogramcoarsenedIntPKiPiii
        .type           _Z21histogramcoarsenedIntPKiPiii,@function
        .size           _Z21histogramcoarsenedIntPKiPiii,(.L_x_49 - _Z21histogramcoarsenedIntPKiPiii)
        .other          _Z21histogramcoarsenedIntPKiPiii,@"STO_CUDA_ENTRY STV_DEFAULT"
_Z21histogramcoarsenedIntPKiPiii:
.text._Z21histogramcoarsenedIntPKiPiii:
[----:B------:R-:W-:Y:S01]  /*0000*/  LDC R1, c[0x0][0x37c] ;  /* 0x0000df00ff017b82 */ /* 0x000fe20000000800 */
[----:B------:R-:W0:Y:S01]  /*0010*/  S2R R0, SR_TID.X ;  /* 0x0000000000007919 */ /* 0x000e220000002100 */
[----:B------:R-:W0:Y:S01]  /*0020*/  LDCU UR8, c[0x0][0x394] ;  /* 0x00007280ff0877ac */ /* 0x000e220008000800 */
[----:B------:R-:W-:Y:S01]  /*0030*/  BSSY.RECONVERGENT B0, `(.L_x_12) ;  /* 0x000000d000007945 */ /* 0x000fe20003800200 */
[----:B0-----:R-:W-:-:S13]  /*0040*/  ISETP.GE.AND P0, PT, R0, UR8, PT ;  /* 0x0000000800007c0c */ /* 0x001fda000bf06270 */
[----:B------:R-:W-:Y:S05]  /*0050*/  @P0 BRA `(.L_x_13) ;  /* 0x0000000000280947 */ /* 0x000fea0003800000 */
[----:B------:R-:W0:Y:S01]  /*0060*/  S2R R5, SR_CgaCtaId ;  /* 0x0000000000057919 */ /* 0x000e220000008800 */
[----:B------:R-:W1:Y:S01]  /*0070*/  LDC R6, c[0x0][0x360] ;  /* 0x0000d800ff067b82 */ /* 0x000e620000000800 */
[----:B------:R-:W-:Y:S01]  /*0080*/  MOV R2, 0x400 ;  /* 0x0000040000027802 */ /* 0x000fe20000000f00 */
[----:B------:R-:W-:-:S03]  /*0090*/  IMAD.MOV.U32 R3, RZ, RZ, R0 ;  /* 0x000000ffff037224 */ /* 0x000fc600078e0000 */
[----:B0-----:R-:W-:-:S07]  /*00a0*/  LEA R2, R5, R2, 0x18 ;  /* 0x0000000205027211 */ /* 0x001fce00078ec0ff */
.L_x_14:
[----:B------:R-:W-:Y:S02]  /*00b0*/  IMAD R4, R3, 0x4, R2 ;  /* 0x0000000403047824 */ /* 0x000fe400078e0202 */
[----:B-1----:R-:W-:-:S03]  /*00c0*/  IMAD.IADD R3, R6, 0x1, R3 ;  /* 0x0000000106037824 */ /* 0x002fc600078e0203 */
[----:B------:R0:W-:Y:S02]  /*00d0*/  STS [R4], RZ ;  /* 0x000000ff04007388 */ /* 0x0001e40000000800 */
[----:B------:R-:W-:-:S13]  /*00e0*/  ISETP.GE.AND P0, PT, R3, UR8, PT ;  /* 0x0000000803007c0c */ /* 0x000fda000bf06270 */
[----:B0-----:R-:W-:Y:S05]  /*00f0*/  @!P0 BRA `(.L_x_14) ;  /* 0xfffffffc00ec8947 */ /* 0x001fea000383ffff */
.L_x_13:
[----:B------:R-:W-:Y:S05]  /*0100*/  BSYNC.RECONVERGENT B0 ;  /* 0x0000000000007941 */ /* 0x000fea0003800200 */
.L_x_12:
[----:B------:R-:W0:Y:S08]  /*0110*/  S2UR UR4, SR_CTAID.X ;  /* 0x00000000000479c3 */ /* 0x000e300000002500 */
[----:B------:R-:W-:Y:S06]  /*0120*/  BAR.SYNC.DEFER_BLOCKING 0x0 ;  /* 0x0000000000007b1d */ /* 0x000fec0000010000 */
[----:B------:R-:W1:Y:S02]  /*0130*/  LDCU.64 UR6, c[0x0][0x358] ;  /* 0x00006b00ff0677ac */ /* 0x000e640008000a00 */
[----:B------:R-:W0:Y:S01]  /*0140*/  LDC R7, c[0x0][0x360] ;  /* 0x0000d800ff077b82 */ /* 0x000e220000000800 */
[----:B------:R-:W-:Y:S07]  /*0150*/  BSSY.RECONVERGENT B0, `(.L_x_15) ;  /* 0x000010a000007945 */ /* 0x000fee0003800200 */
[----:B------:R-:W2:Y:S01]  /*0160*/  LDC R6, c[0x0][0x390] ;  /* 0x0000e400ff067b82 */ /* 0x000ea20000000800 */
[----:B0-----:R-:W-:-:S04]  /*0170*/  IMAD R2, R7, UR4, R0 ;  /* 0x0000000407027c24 */ /* 0x001fc8000f8e0200 */
[----:B------:R-:W-:-:S05]  /*0180*/  IMAD.SHL.U32 R9, R2, 0x4, RZ ;  /* 0x0000000402097824 */ /* 0x000fca00078e00ff */
[----:B--2---:R-:W-:-:S04]  /*0190*/  VIADDMNMX R6, R9, 0x4, R6, PT ;  /* 0x0000000409067846 */ /* 0x004fc80003800106 */
[----:B------:R-:W-:-:S13]  /*01a0*/  ISETP.GE.AND P0, PT, R9, R6, PT ;  /* 0x000000060900720c */ /* 0x000fda0003f06270 */
[----:B-1----:R-:W-:Y:S05]  /*01b0*/  @P0 BRA `(.L_x_16) ;  /* 0x00000010000c0947 */ /* 0x002fea0003800000 */
[----:B------:R-:W-:Y:S01]  /*01c0*/  IMAD.IADD R2, R9, 0x1, -R6 ;  /* 0x0000000109027824 */ /* 0x000fe200078e0a06 */
[----:B------:R-:W-:Y:S01]  /*01d0*/  BSSY.RECONVERGENT B1, `(.L_x_17) ;  /* 0x0000081000017945 */ /* 0x000fe20003800200 */
[----:B------:R-:W-:-:S03]  /*01e0*/  IMAD.IADD R8, R6, 0x1, -R9 ;  /* 0x0000000106087824 */ /* 0x000fc600078e0a09 */
[----:B------:R-:W-:Y:S02]  /*01f0*/  ISETP.GT.U32.AND P1, PT, R2, -0x10, PT ;  /* 0xfffffff00200780c */ /* 0x000fe40003f24070 */
[----:B------:R-:W-:-:S04]  /*0200*/  LOP3.LUT R26, R8, 0xf, RZ, 0xc0, !PT ;  /* 0x0000000f081a7812 */ /* 0x000fc800078ec0ff */
[----:B------:R-:W-:-:S07]  /*0210*/  ISETP.NE.AND P0, PT, R26, RZ, PT ;  /* 0x000000ff1a00720c */ /* 0x000fce0003f05270 */
[----:B------:R-:W-:Y:S06]  /*0220*/  @P1 BRA `(.L_x_18) ;  /* 0x0000000400ec1947 */ /* 0x000fec0003800000 */
[----:B------:R-:W0:Y:S01]  /*0230*/  S2R R5, SR_CgaCtaId ;  /* 0x0000000000057919 */ /* 0x000e220000008800 */
[----:B------:R-:W1:Y:S01]  /*0240*/  LDC.64 R2, c[0x0][0x380] ;  /* 0x0000e000ff027b82 */ /* 0x000e620000000a00 */
[----:B------:R-:W-:Y:S02]  /*0250*/  LOP3.LUT R11, R8, 0xfffffff0, RZ, 0xc0, !PT ;  /* 0xfffffff0080b7812 */ /* 0x000fe400078ec0ff */
[----:B------:R-:W-:-:S03]  /*0260*/  MOV R10, 0x400 ;  /* 0x00000400000a7802 */ /* 0x000fc60000000f00 */
[----:B------:R-:W-:Y:S01]  /*0270*/  IMAD.MOV R11, RZ, RZ, -R11 ;  /* 0x000000ffff0b7224 */ /* 0x000fe200078e0a0b */
[----:B0-----:R-:W-:-:S07]  /*0280*/  LEA R10, R5, R10, 0x18 ;  /* 0x0000000a050a7211 */ /* 0x001fce00078ec0ff */
.L_x_19:
[----:B01----:R-:W-:-:S05]  /*0290*/  IMAD.WIDE R4, R9, 0x4, R2 ;  /* 0x0000000409047825 */ /* 0x003fca00078e0202 */
[----:B------:R-:W2:Y:S04]  /*02a0*/  LDG.E R12, desc[UR6][R4.64] ;  /* 0x00000006040c7981 */ /* 0x000ea8000c1e1900 */
[----:B------:R-:W3:Y:S04]  /*02b0*/  LDG.E R14, desc[UR6][R4.64+0x4] ;  /* 0x00000406040e7981 */ /* 0x000ee8000c1e1900 */
[----:B------:R-:W4:Y:S04]  /*02c0*/  LDG.E R24, desc[UR6][R4.64+0x8] ;  /* 0x0000080604187981 */ /* 0x000f28000c1e1900 */
[----:B------:R-:W5:Y:S04]  /*02d0*/  LDG.E R23, desc[UR6][R4.64+0xc] ;  /* 0x00000c0604177981 */ /* 0x000f68000c1e1900 */
        /* <DEDUP_REMOVED lines=8> */
[----:B------:R-:W5:Y:S01]  /*0360*/  LDG.E R25, desc[UR6][R4.64+0x3c] ;  /* 0x00003c0604197981 */ /* 0x000f62000c1e1900 */
[----:B--2---:R-:W-:-:S05]  /*0370*/  IMAD R12, R12, UR8, RZ ;  /* 0x000000080c0c7c24 */ /* 0x004fca000f8e02ff */
[----:B------:R-:W-:-:S04]  /*0380*/  SHF.R.S32.HI R13, RZ, 0x1f, R12 ;  /* 0x0000001fff0d7819 */ /* 0x000fc8000001140c */
[----:B------:R-:W-:Y:S01]  /*0390*/  LEA.HI R13, R13, R12, RZ, 0xa ;  /* 0x0000000c0d0d7211 */ /* 0x000fe200078f50ff */
[----:B---3--:R-:W-:Y:S02]  /*03a0*/  IMAD R12, R14, UR8, RZ ;  /* 0x000000080e0c7c24 */ /* 0x008fe4000f8e02ff */
[----:B------:R-:W2:Y:S01]  /*03b0*/  LDG.E R14, desc[UR6][R4.64+0x30] ;  /* 0x00003006040e7981 */ /* 0x000ea2000c1e1900 */
[----:B------:R-:W-:-:S05]  /*03c0*/  SHF.R.S32.HI R13, RZ, 0xa, R13 ;  /* 0x0000000aff0d7819 */ /* 0x000fca000001140d */
[----:B------:R-:W-:Y:S01]  /*03d0*/  IMAD R27, R13, 0x4, R10 ;  /* 0x000000040d1b7824 */ /* 0x000fe200078e020a */
[----:B------:R-:W-:-:S04]  /*03e0*/  SHF.R.S32.HI R13, RZ, 0x1f, R12 ;  /* 0x0000001fff0d7819 */ /* 0x000fc8000001140c */
[----:B------:R-:W-:Y:S01]  /*03f0*/  LEA.HI R28, R13, R12, RZ, 0xa ;  /* 0x0000000c0d1c7211 */ /* 0x000fe200078f50ff */
[----:B----4-:R-:W-:Y:S01]  /*0400*/  IMAD R24, R24, UR8, RZ ;  /* 0x0000000818187c24 */ /* 0x010fe2000f8e02ff */
[----:B------:R-:W3:Y:S04]  /*0410*/  LDG.E R13, desc[UR6][R4.64+0x34] ;  /* 0x00003406040d7981 */ /* 0x000ee8000c1e1900 */
[----:B------:R0:W4:Y:S01]  /*0420*/  LDG.E R12, desc[UR6][R4.64+0x38] ;  /* 0x00003806040c7981 */ /* 0x000122000c1e1900 */
[----:B------:R-:W-:Y:S01]  /*0430*/  SHF.R.S32.HI R29, RZ, 0xa, R28 ;  /* 0x0000000aff1d7819 */ /* 0x000fe2000001141c */
[----:B-----5:R-:W-:Y:S01]  /*0440*/  IMAD R28, R23, UR8, RZ ;  /* 0x00000008171c7c24 */ /* 0x020fe2000f8e02ff */
[----:B------:R-:W-:Y:S01]  /*0450*/  SHF.R.S32.HI R23, RZ, 0x1f, R24 ;  /* 0x0000001fff177819 */ /* 0x000fe20000011418 */
[----:B------:R1:W-:Y:S01]  /*0460*/  ATOMS.POPC.INC.32 RZ, [R27+URZ] ;  /* 0x000000001bff7f8c */ /* 0x0003e2000d8000ff */
[----:B------:R-:W-:-:S02]  /*0470*/  IMAD R19, R19, UR8, RZ ;  /* 0x0000000813137c24 */ /* 0x000fc4000f8e02ff */
[----:B------:R-:W-:Y:S01]  /*0480*/  LEA.HI R23, R23, R24, RZ, 0xa ;  /* 0x0000001817177211 */ /* 0x000fe200078f50ff */
[----:B------:R-:W-:Y:S01]  /*0490*/  IMAD R24, R22, UR8, RZ ;  /* 0x0000000816187c24 */ /* 0x000fe2000f8e02ff */
[----:B-1----:R-:W-:-:S04]  /*04a0*/  SHF.R.S32.HI R27, RZ, 0x1f, R28 ;  /* 0x0000001fff1b7819 */ /* 0x002fc8000001141c */
[----:B0-----:R-:W-:Y:S02]  /*04b0*/  SHF.R.S32.HI R5, RZ, 0x1f, R24 ;  /* 0x0000001fff057819 */ /* 0x001fe40000011418 */
[----:B------:R-:W-:Y:S02]  /*04c0*/  LEA.HI R22, R27, R28, RZ, 0xa ;  /* 0x0000001c1b167211 */ /* 0x000fe400078f50ff */
[----:B------:R-:W-:Y:S02]  /*04d0*/  SHF.R.S32.HI R4, RZ, 0x1f, R19 ;  /* 0x0000001fff047819 */ /* 0x000fe40000011413 */
[----:B------:R-:W-:Y:S02]  /*04e0*/  LEA.HI R24, R5, R24, RZ, 0xa ;  /* 0x0000001805187211 */ /* 0x000fe400078f50ff */
[----:B------:R-:W-:Y:S02]  /*04f0*/  SHF.R.S32.HI R23, RZ, 0xa, R23 ;  /* 0x0000000aff177819 */ /* 0x000fe40000011417 */
[----:B------:R-:W-:-:S02]  /*0500*/  LEA.HI R4, R4, R19, RZ, 0xa ;  /* 0x0000001304047211 */ /* 0x000fc400078f50ff */
[----:B------:R-:W-:Y:S01]  /*0510*/  SHF.R.S32.HI R5, RZ, 0xa, R22 ;  /* 0x0000000aff057819 */ /* 0x000fe20000011416 */
[----:B------:R-:W-:Y:S01]  /*0520*/  IMAD R29, R29, 0x4, R10 ;  /* 0x000000041d1d7824 */ /* 0x000fe200078e020a */
[----:B------:R-:W-:Y:S01]  /*0530*/  SHF.R.S32.HI R27, RZ, 0xa, R4 ;  /* 0x0000000aff1b7819 */ /* 0x000fe20000011404 */
[--C-:B------:R-:W-:Y:S02]  /*0540*/  IMAD R23, R23, 0x4, R10.reuse ;  /* 0x0000000417177824 */ /* 0x100fe400078e020a */
[----:B------:R-:W-:Y:S01]  /*0550*/  IMAD R18, R18, UR8, RZ ;  /* 0x0000000812127c24 */ /* 0x000fe2000f8e02ff */
[----:B------:R0:W-:Y:S01]  /*0560*/  ATOMS.POPC.INC.32 RZ, [R29+URZ] ;  /* 0x000000001dff7f8c */ /* 0x0001e2000d8000ff */
[----:B------:R-:W-:Y:S02]  /*0570*/  IMAD R5, R5, 0x4, R10 ;  /* 0x0000000405057824 */ /* 0x000fe400078e020a */
[----:B------:R-:W-:Y:S02]  /*0580*/  IMAD R4, R21, UR8, RZ ;  /* 0x0000000815047c24 */ /* 0x000fe4000f8e02ff */
[----:B------:R-:W-:Y:S01]  /*0590*/  IMAD R20, R20, UR8, RZ ;  /* 0x0000000814147c24 */ /* 0x000fe2000f8e02ff */
[----:B------:R-:W-:Y:S01]  /*05a0*/  SHF.R.S32.HI R19, RZ, 0xa, R24 ;  /* 0x0000000aff137819 */ /* 0x000fe20000011418 */
[----:B------:R-:W-:Y:S01]  /*05b0*/  ATOMS.POPC.INC.32 RZ, [R23+URZ] ;  /* 0x0000000017ff7f8c */ /* 0x000fe2000d8000ff */
[----:B------:R-:W-:Y:S01]  /*05c0*/  SHF.R.S32.HI R21, RZ, 0x1f, R18 ;  /* 0x0000001fff157819 */ /* 0x000fe20000011412 */
[----:B------:R-:W-:Y:S01]  /*05d0*/  IMAD R17, R17, UR8, RZ ;  /* 0x0000000811117c24 */ /* 0x000fe2000f8e02ff */
[----:B0-----:R-:W-:Y:S01]  /*05e0*/  SHF.R.S32.HI R29, RZ, 0x1f, R4 ;  /* 0x0000001fff1d7819 */ /* 0x001fe20000011404 */
[----:B------:R0:W-:Y:S01]  /*05f0*/  ATOMS.POPC.INC.32 RZ, [R5+URZ] ;  /* 0x0000000005ff7f8c */ /* 0x0001e2000d8000ff */
[----:B------:R-:W-:Y:S01]  /*0600*/  IMAD R19, R19, 0x4, R10 ;  /* 0x0000000413137824 */ /* 0x000fe200078e020a */
[----:B------:R-:W-:Y:S01]  /*0610*/  LEA.HI R21, R21, R18, RZ, 0xa ;  /* 0x0000001215157211 */ /* 0x000fe200078f50ff */
[----:B------:R-:W-:Y:S01]  /*0620*/  IMAD R16, R16, UR8, RZ ;  /* 0x0000000810107c24 */ /* 0x000fe2000f8e02ff */
[----:B------:R-:W-:-:S02]  /*0630*/  LEA.HI R29, R29, R4, RZ, 0xa ;  /* 0x000000041d1d7211 */ /* 0x000fc400078f50ff */
[----:B0-----:R-:W-:Y:S01]  /*0640*/  SHF.R.S32.HI R5, RZ, 0x1f, R20 ;  /* 0x0000001fff057819 */ /* 0x001fe20000011414 */
[----:B------:R0:W-:Y:S01]  /*0650*/  ATOMS.POPC.INC.32 RZ, [R19+URZ] ;  /* 0x0000000013ff7f8c */ /* 0x0001e2000d8000ff */
[----:B------:R-:W-:Y:S02]  /*0660*/  SHF.R.S32.HI R4, RZ, 0x1f, R17 ;  /* 0x0000001fff047819 */ /* 0x000fe40000011411 */
[----:B------:R-:W-:Y:S02]  /*0670*/  LEA.HI R5, R5, R20, RZ, 0xa ;  /* 0x0000001405057211 */ /* 0x000fe400078f50ff */
[----:B------:R-:W-:Y:S01]  /*0680*/  SHF.R.S32.HI R21, RZ, 0xa, R21 ;  /* 0x0000000aff157819 */ /* 0x000fe20000011415 */
[----:B------:R-:W-:Y:S01]  /*0690*/  IMAD R15, R15, UR8, RZ ;  /* 0x000000080f0f7c24 */ /* 0x000fe2000f8e02ff */
[----:B------:R-:W-:Y:S02]  /*06a0*/  SHF.R.S32.HI R29, RZ, 0xa, R29 ;  /* 0x0000000aff1d7819 */ /* 0x000fe4000001141d */
[----:B0-----:R-:W-:-:S02]  /*06b0*/  SHF.R.S32.HI R19, RZ, 0x1f, R16 ;  /* 0x0000001fff137819 */ /* 0x001fc40000011410 */
[----:B------:R-:W-:Y:S02]  /*06c0*/  LEA.HI R4, R4, R17, RZ, 0xa ;  /* 0x0000001104047211 */ /* 0x000fe400078f50ff */
[----:B------:R-:W-:Y:S01]  /*06d0*/  SHF.R.S32.HI R5, RZ, 0xa, R5 ;  /* 0x0000000aff057819 */ /* 0x000fe20000011405 */
[--C-:B------:R-:W-:Y:S01]  /*06e0*/  IMAD R27, R27, 0x4, R10.reuse ;  /* 0x000000041b1b7824 */ /* 0x100fe200078e020a */
[----:B------:R-:W-:Y:S01]  /*06f0*/  LEA.HI R19, R19, R16, RZ, 0xa ;  /* 0x0000001013137211 */ /* 0x000fe200078f50ff */
[----:B------:R-:W-:Y:S01]  /*0700*/  IMAD R21, R21, 0x4, R10 ;  /* 0x0000000415157824 */ /* 0x000fe200078e020a */
[----:B------:R-:W-:Y:S01]  /*0710*/  SHF.R.S32.HI R17, RZ, 0xa, R4 ;  /* 0x0000000aff117819 */ /* 0x000fe20000011404 */
[--C-:B------:R-:W-:Y:S01]  /*0720*/  IMAD R29, R29, 0x4, R10.reuse ;  /* 0x000000041d1d7824 */ /* 0x100fe200078e020a */
[----:B------:R-:W-:Y:S01]  /*0730*/  SHF.R.S32.HI R4, RZ, 0x1f, R15 ;  /* 0x0000001fff047819 */ /* 0x000fe2000001140f */
[----:B------:R-:W-:Y:S01]  /*0740*/  IMAD R5, R5, 0x4, R10 ;  /* 0x0000000405057824 */ /* 0x000fe200078e020a */
[----:B------:R-:W-:Y:S01]  /*0750*/  ATOMS.POPC.INC.32 RZ, [R27+URZ] ;  /* 0x000000001bff7f8c */ /* 0x000fe2000d8000ff */
[----:B------:R-:W-:Y:S01]  /*0760*/  IMAD R25, R25, UR8, RZ ;  /* 0x0000000819197c24 */ /* 0x000fe2000f8e02ff */
[----:B------:R-:W-:-:S02]  /*0770*/  SHF.R.S32.HI R19, RZ, 0xa, R19 ;  /* 0x0000000aff137819 */ /* 0x000fc40000011413 */
[----:B------:R-:W-:Y:S01]  /*0780*/  ATOMS.POPC.INC.32 RZ, [R21+URZ] ;  /* 0x0000000015ff7f8c */ /* 0x000fe2000d8000ff */
[----:B------:R-:W-:-:S03]  /*0790*/  LEA.HI R4, R4, R15, RZ, 0xa ;  /* 0x0000000f04047211 */ /* 0x000fc600078f50ff */
[----:B------:R-:W-:Y:S01]  /*07a0*/  ATOMS.POPC.INC.32 RZ, [R29+URZ] ;  /* 0x000000001dff7f8c */ /* 0x000fe2000d8000ff */
[----:B------:R-:W-:-:S03]  /*07b0*/  SHF.R.S32.HI R18, RZ, 0x1f, R25 ;  /* 0x0000001fff127819 */ /* 0x000fc60000011419 */
[----:B------:R-:W-:Y:S01]  /*07c0*/  ATOMS.POPC.INC.32 RZ, [R5+URZ] ;  /* 0x0000000005ff7f8c */ /* 0x000fe2000d8000ff */
[--C-:B------:R-:W-:Y:S02]  /*07d0*/  IMAD R17, R17, 0x4, R10.reuse ;  /* 0x0000000411117824 */ /* 0x100fe400078e020a */
[----:B------:R-:W-:Y:S02]  /*07e0*/  VIADD R11, R11, 0x10 ;  /* 0x000000100b0b7836 */ /* 0x000fe40000000000 */
[----:B------:R-:W-:Y:S01]  /*07f0*/  IMAD R19, R19, 0x4, R10 ;  /* 0x0000000413137824 */ /* 0x000fe200078e020a */
[----:B------:R-:W-:Y:S01]  /*0800*/  LEA.HI R18, R18, R25, RZ, 0xa ;  /* 0x0000001912127211 */ /* 0x000fe200078f50ff */
[----:B------:R-:W-:Y:S01]  /*0810*/  ATOMS.POPC.INC.32 RZ, [R17+URZ] ;  /* 0x0000000011ff7f8c */ /* 0x000fe2000d8000ff */
[----:B------:R-:W-:-:S03]  /*0820*/  ISETP.NE.AND P1, PT, R11, RZ, PT ;  /* 0x000000ff0b00720c */ /* 0x000fc60003f25270 */
[----:B------:R0:W-:Y:S02]  /*0830*/  ATOMS.POPC.INC.32 RZ, [R19+URZ] ;  /* 0x0000000013ff7f8c */ /* 0x0001e4000d8000ff */
[----:B0-----:R-:W-:-:S05]  /*0840*/  SHF.R.S32.HI R19, RZ, 0xa, R18 ;  /* 0x0000000aff137819 */ /* 0x001fca0000011412 */
[----:B------:R-:W-:Y:S02]  /*0850*/  IMAD R19, R19, 0x4, R10 ;  /* 0x0000000413137824 */ /* 0x000fe400078e020a */
[----:B------:R-:W-:Y:S02]  /*0860*/  VIADD R9, R9, 0x10 ;  /* 0x0000001009097836 */ /* 0x000fe40000000000 */
[----:B--2---:R-:W-:Y:S02]  /*0870*/  IMAD R14, R14, UR8, RZ ;  /* 0x000000080e0e7c24 */ /* 0x004fe4000f8e02ff */
[----:B---3--:R-:W-:-:S03]  /*0880*/  IMAD R16, R13, UR8, RZ ;  /* 0x000000080d107c24 */ /* 0x008fc6000f8e02ff */
[----:B------:R-:W-:Y:S01]  /*0890*/  SHF.R.S32.HI R13, RZ, 0x1f, R14 ;  /* 0x0000001fff0d7819 */ /* 0x000fe2000001140e */
[----:B----4-:R-:W-:Y:S01]  /*08a0*/  IMAD R12, R12, UR8, RZ ;  /* 0x000000080c0c7c24 */ /* 0x010fe2000f8e02ff */
[----:B------:R-:W-:Y:S02]  /*08b0*/  SHF.R.S32.HI R15, RZ, 0x1f, R16 ;  /* 0x0000001fff0f7819 */ /* 0x000fe40000011410 */
[----:B------:R-:W-:Y:S02]  /*08c0*/  LEA.HI R13, R13, R14, RZ, 0xa ;  /* 0x0000000e0d0d7211 */ /* 0x000fe400078f50ff */
[----:B------:R-:W-:Y:S02]  /*08d0*/  SHF.R.S32.HI R5, RZ, 0x1f, R12 ;  /* 0x0000001fff057819 */ /* 0x000fe4000001140c */
[----:B------:R-:W-:Y:S02]  /*08e0*/  LEA.HI R15, R15, R16, RZ, 0xa ;  /* 0x000000100f0f7211 */ /* 0x000fe400078f50ff */
[----:B------:R-:W-:-:S02]  /*08f0*/  LEA.HI R12, R5, R12, RZ, 0xa ;  /* 0x0000000c050c7211 */ /* 0x000fc400078f50ff */
[----:B------:R-:W-:Y:S02]  /*0900*/  SHF.R.S32.HI R5, RZ, 0xa, R4 ;  /* 0x0000000aff057819 */ /* 0x000fe40000011404 */
[----:B------:R-:W-:Y:S02]  /*0910*/  SHF.R.S32.HI R13, RZ, 0xa, R13 ;  /* 0x0000000aff0d7819 */ /* 0x000fe4000001140d */
[----:B------:R-:W-:Y:S02]  /*0920*/  SHF.R.S32.HI R15, RZ, 0xa, R15 ;  /* 0x0000000aff0f7819 */ /* 0x000fe4000001140f */
[----:B------:R-:W-:Y:S01]  /*0930*/  SHF.R.S32.HI R17, RZ, 0xa, R12 ;  /* 0x0000000aff117819 */ /* 0x000fe2000001140c */
[--C-:B------:R-:W-:Y:S02]  /*0940*/  IMAD R5, R5, 0x4, R10.reuse ;  /* 0x0000000405057824 */ /* 0x100fe400078e020a */
[--C-:B------:R-:W-:Y:S02]  /*0950*/  IMAD R13, R13, 0x4, R10.reuse ;  /* 0x000000040d0d7824 */ /* 0x100fe400078e020a */
[--C-:B------:R-:W-:Y:S01]  /*0960*/  IMAD R15, R15, 0x4, R10.reuse ;  /* 0x000000040f0f7824 */ /* 0x100fe200078e020a */
[----:B------:R0:W-:Y:S01]  /*0970*/  ATOMS.POPC.INC.32 RZ, [R5+URZ] ;  /* 0x0000000005ff7f8c */ /* 0x0001e2000d8000ff */
[----:B------:R-:W-:-:S03]  /*0980*/  IMAD R17, R17, 0x4, R10 ;  /* 0x0000000411117824 */ /* 0x000fc600078e020a */
[----:B------:R0:W-:Y:S04]  /*0990*/  ATOMS.POPC.INC.32 RZ, [R13+URZ] ;  /* 0x000000000dff7f8c */ /* 0x0001e8000d8000ff */
[----:B------:R0:W-:Y:S04]  /*09a0*/  ATOMS.POPC.INC.32 RZ, [R15+URZ] ;  /* 0x000000000fff7f8c */ /* 0x0001e8000d8000ff */
[----:B------:R0:W-:Y:S04]  /*09b0*/  ATOMS.POPC.INC.32 RZ, [R17+URZ] ;  /* 0x0000000011ff7f8c */ /* 0x0001e8000d8000ff */
[----:B------:R0:W-:Y:S01]  /*09c0*/  ATOMS.POPC.INC.32 RZ, [R19+URZ] ;  /* 0x0000000013ff7f8c */ /* 0x0001e2000d8000ff */
[----:B------:R-:W-:Y:S05]  /*09d0*/  @P1 BRA `(.L_x_19) ;  /* 0xfffffff8002c1947 */ /* 0x000fea000383ffff */
.L_x_18:
[----:B------:R-:W-:Y:S05]  /*09e0*/  BSYNC.RECONVERGENT B1 ;  /* 0x0000000000017941 */ /* 0x000fea0003800200 */
.L_x_17:
[----:B------:R-:W-:Y:S05]  /*09f0*/  @!P0 BRA `(.L_x_16) ;  /* 0x0000000400fc8947 */ /* 0x000fea0003800000 */
[----:B------:R-:W-:Y:S01]  /*0a00*/  ISETP.GE.U32.AND P0, PT, R26, 0x8, PT ;  /* 0x000000081a00780c */ /* 0x000fe20003f06070 */
[----:B------:R-:W-:Y:S01]  /*0a10*/  BSSY.RECONVERGENT B1, `(.L_x_20) ;  /* 0x0000042000017945 */ /* 0x000fe20003800200 */
[----:B------:R-:W-:-:S04]  /*0a20*/  LOP3.LUT R8, R8, 0x7, RZ, 0xc0, !PT ;  /* 0x0000000708087812 */ /* 0x000fc800078ec0ff */
[----:B------:R-:W-:-:S07]  /*0a30*/  ISETP.NE.AND P1, PT, R8, RZ, PT ;  /* 0x000000ff0800720c */ /* 0x000fce0003f25270 */
[----:B------:R-:W-:Y:S06]  /*0a40*/  @!P0 BRA `(.L_x_21) ;  /* 0x0000000000f88947 */ /* 0x000fec0003800000 */
[----:B0-----:R-:W0:Y:S02]  /*0a50*/  LDC.64 R12, c[0x0][0x380] ;  /* 0x0000e000ff0c7b82 */ /* 0x001e240000000a00 */
[----:B0-----:R-:W-:-:S05]  /*0a60*/  IMAD.WIDE R12, R9, 0x4, R12 ;  /* 0x00000004090c7825 */ /* 0x001fca00078e020c */
[----:B------:R-:W2:Y:S04]  /*0a70*/  LDG.E R11, desc[UR6][R12.64] ;  /* 0x000000060c0b7981 */ /* 0x000ea8000c1e1900 */
[----:B------:R-:W3:Y:S04]  /*0a80*/  LDG.E R14, desc[UR6][R12.64+0x4] ;  /* 0x000004060c0e7981 */ /* 0x000ee8000c1e1900 */
[----:B------:R-:W4:Y:S04]  /*0a90*/  LDG.E R5, desc[UR6][R12.64+0xc] ;  /* 0x00000c060c057981 */ /* 0x000f28000c1e1900 */
[----:B------:R-:W5:Y:S04]  /*0aa0*/  LDG.E R16, desc[UR6][R12.64+0x8] ;  /* 0x000008060c107981 */ /* 0x000f68000c1e1900 */
[----:B------:R-:W5:Y:S04]  /*0ab0*/  LDG.E R4, desc[UR6][R12.64+0x10] ;  /* 0x000010060c047981 */ /* 0x000f68000c1e1900 */
[----:B------:R-:W5:Y:S04]  /*0ac0*/  LDG.E R3, desc[UR6][R12.64+0x14] ;  /* 0x000014060c037981 */ /* 0x000f68000c1e1900 */
[----:B------:R-:W5:Y:S04]  /*0ad0*/  LDG.E R2, desc[UR6][R12.64+0x18] ;  /* 0x000018060c027981 */ /* 0x000f68000c1e1900 */
[----:B------:R0:W5:Y:S01]  /*0ae0*/  LDG.E R10, desc[UR6][R12.64+0x1c] ;  /* 0x00001c060c0a7981 */ /* 0x000162000c1e1900 */
[----:B------:R-:W1:Y:S01]  /*0af0*/  S2UR UR5, SR_CgaCtaId ;  /* 0x00000000000579c3 */ /* 0x000e620000008800 */
[----:B------:R-:W-:-:S02]  /*0b00*/  UMOV UR4, 0x400 ;  /* 0x0000040000047882 */ /* 0x000fc40000000000 */
[----:B-1----:R-:W-:Y:S01]  /*0b10*/  ULEA UR4, UR5, UR4, 0x18 ;  /* 0x0000000405047291 */ /* 0x002fe2000f8ec0ff */
[----:B------:R-:W-:Y:S02]  /*0b20*/  VIADD R9, R9, 0x8 ;  /* 0x0000000809097836 */ /* 0x000fe40000000000 */
[----:B--2---:R-:W-:Y:S02]  /*0b30*/  IMAD R11, R11, UR8, RZ ;  /* 0x000000080b0b7c24 */ /* 0x004fe4000f8e02ff */
[----:B---3--:R-:W-:-:S03]  /*0b40*/  IMAD R15, R14, UR8, RZ ;  /* 0x000000080e0f7c24 */ /* 0x008fc6000f8e02ff */
[----:B------:R-:W-:-:S04]  /*0b50*/  SHF.R.S32.HI R14, RZ, 0x1f, R11 ;  /* 0x0000001fff0e7819 */ /* 0x000fc8000001140b */
[----:B------:R-:W-:Y:S01]  /*0b60*/  LEA.HI R14, R14, R11, RZ, 0xa ;  /* 0x0000000b0e0e7211 */ /* 0x000fe200078f50ff */
[----:B----4-:R-:W-:Y:S02]  /*0b70*/  IMAD R5, R5, UR8, RZ ;  /* 0x0000000805057c24 */ /* 0x010fe4000f8e02ff */
[----:B-----5:R-:W-:Y:S01]  /*0b80*/  IMAD R17, R16, UR8, RZ ;  /* 0x0000000810117c24 */ /* 0x020fe2000f8e02ff */
[----:B------:R-:W-:Y:S01]  /*0b90*/  SHF.R.S32.HI R14, RZ, 0xa, R14 ;  /* 0x0000000aff0e7819 */ /* 0x000fe2000001140e */
[----:B------:R-:W-:Y:S01]  /*0ba0*/  IMAD R11, R4, UR8, RZ ;  /* 0x00000008040b7c24 */ /* 0x000fe2000f8e02ff */
[----:B------:R-:W-:Y:S02]  /*0bb0*/  SHF.R.S32.HI R16, RZ, 0x1f, R15 ;  /* 0x0000001fff107819 */ /* 0x000fe4000001140f */
[----:B------:R-:W-:Y:S01]  /*0bc0*/  LEA R14, R14, UR4, 0x2 ;  /* 0x000000040e0e7c11 */ /* 0x000fe2000f8e10ff */
[----:B------:R-:W-:Y:S01]  /*0bd0*/  IMAD R3, R3, UR8, RZ ;  /* 0x0000000803037c24 */ /* 0x000fe2000f8e02ff */
[----:B------:R-:W-:-:S02]  /*0be0*/  SHF.R.S32.HI R4, RZ, 0x1f, R5 ;  /* 0x0000001fff047819 */ /* 0x000fc40000011405 */
[----:B------:R-:W-:Y:S01]  /*0bf0*/  SHF.R.S32.HI R18, RZ, 0x1f, R17 ;  /* 0x0000001fff127819 */ /* 0x000fe20000011411 */
[----:B0-----:R-:W-:Y:S01]  /*0c00*/  IMAD R12, R2, UR8, RZ ;  /* 0x00000008020c7c24 */ /* 0x001fe2000f8e02ff */
[----:B------:R-:W-:Y:S01]  /*0c10*/  SHF.R.S32.HI R2, RZ, 0x1f, R11 ;  /* 0x0000001fff027819 */ /* 0x000fe2000001140b */
[----:B------:R0:W-:Y:S01]  /*0c20*/  ATOMS.POPC.INC.32 RZ, [R14+URZ] ;  /* 0x000000000eff7f8c */ /* 0x0001e2000d8000ff */
[----:B------:R-:W-:Y:S01]  /*0c30*/  IMAD R13, R10, UR8, RZ ;  /* 0x000000080a0d7c24 */ /* 0x000fe2000f8e02ff */
[----:B------:R-:W-:Y:S02]  /*0c40*/  LEA.HI R16, R16, R15, RZ, 0xa ;  /* 0x0000000f10107211 */ /* 0x000fe400078f50ff */
[----:B------:R-:W-:Y:S02]  /*0c50*/  LEA.HI R4, R4, R5, RZ, 0xa ;  /* 0x0000000504047211 */ /* 0x000fe400078f50ff */
[----:B------:R-:W-:Y:S02]  /*0c60*/  SHF.R.S32.HI R10, RZ, 0x1f, R3 ;  /* 0x0000001fff0a7819 */ /* 0x000fe40000011403 */
[----:B------:R-:W-:-:S02]  /*0c70*/  LEA.HI R18, R18, R17, RZ, 0xa ;  /* 0x0000001112127211 */ /* 0x000fc400078f50ff */
[----:B------:R-:W-:Y:S02]  /*0c80*/  SHF.R.S32.HI R5, RZ, 0x1f, R12 ;  /* 0x0000001fff057819 */ /* 0x000fe4000001140c */
[----:B0-----:R-:W-:Y:S02]  /*0c90*/  SHF.R.S32.HI R14, RZ, 0x1f, R13 ;  /* 0x0000001fff0e7819 */ /* 0x001fe4000001140d */
[----:B------:R-:W-:Y:S02]  /*0ca0*/  LEA.HI R2, R2, R11, RZ, 0xa ;  /* 0x0000000b02027211 */ /* 0x000fe400078f50ff */
[----:B------:R-:W-:Y:S02]  /*0cb0*/  SHF.R.S32.HI R16, RZ, 0xa, R16 ;  /* 0x0000000aff107819 */ /* 0x000fe40000011410 */
[----:B------:R-:W-:Y:S02]  /*0cc0*/  LEA.HI R10, R10, R3, RZ, 0xa ;  /* 0x000000030a0a7211 */ /* 0x000fe400078f50ff */
[----:B------:R-:W-:-:S02]  /*0cd0*/  SHF.R.S32.HI R18, RZ, 0xa, R18 ;  /* 0x0000000aff127819 */ /* 0x000fc40000011412 */
[----:B------:R-:W-:Y:S02]  /*0ce0*/  LEA.HI R5, R5, R12, RZ, 0xa ;  /* 0x0000000c05057211 */ /* 0x000fe400078f50ff */
[----:B------:R-:W-:Y:S02]  /*0cf0*/  LEA.HI R14, R14, R13, RZ, 0xa ;  /* 0x0000000d0e0e7211 */ /* 0x000fe400078f50ff */
[----:B------:R-:W-:Y:S02]  /*0d00*/  SHF.R.S32.HI R4, RZ, 0xa, R4 ;  /* 0x0000000aff047819 */ /* 0x000fe40000011404 */
[----:B------:R-:W-:Y:S02]  /*0d10*/  SHF.R.S32.HI R2, RZ, 0xa, R2 ;  /* 0x0000000aff027819 */ /* 0x000fe40000011402 */
[----:B------:R-:W-:Y:S02]  /*0d20*/  LEA R16, R16, UR4, 0x2 ;  /* 0x0000000410107c11 */ /* 0x000fe4000f8e10ff */
[----:B------:R-:W-:-:S02]  /*0d30*/  SHF.R.S32.HI R10, RZ, 0xa, R10 ;  /* 0x0000000aff0a7819 */ /* 0x000fc4000001140a */
[----:B------:R-:W-:Y:S01]  /*0d40*/  LEA R18, R18, UR4, 0x2 ;  /* 0x0000000412127c11 */ /* 0x000fe2000f8e10ff */
[----:B------:R1:W-:Y:S01]  /*0d50*/  ATOMS.POPC.INC.32 RZ, [R16+URZ] ;  /* 0x0000000010ff7f8c */ /* 0x0003e2000d8000ff */
[----:B------:R-:W-:Y:S02]  /*0d60*/  SHF.R.S32.HI R5, RZ, 0xa, R5 ;  /* 0x0000000aff057819 */ /* 0x000fe40000011405 */
[----:B------:R-:W-:Y:S01]  /*0d70*/  SHF.R.S32.HI R14, RZ, 0xa, R14 ;  /* 0x0000000aff0e7819 */ /* 0x000fe2000001140e */
[----:B------:R1:W-:Y:S01]  /*0d80*/  ATOMS.POPC.INC.32 RZ, [R18+URZ] ;  /* 0x0000000012ff7f8c */ /* 0x0003e2000d8000ff */
[----:B------:R-:W-:Y:S02]  /*0d90*/  LEA R4, R4, UR4, 0x2 ;  /* 0x0000000404047c11 */ /* 0x000fe4000f8e10ff */
[----:B------:R-:W-:Y:S02]  /*0da0*/  LEA R2, R2, UR4, 0x2 ;  /* 0x0000000402027c11 */ /* 0x000fe4000f8e10ff */
[----:B------:R-:W-:Y:S01]  /*0db0*/  LEA R10, R10, UR4, 0x2 ;  /* 0x000000040a0a7c11 */ /* 0x000fe2000f8e10ff */
[----:B------:R1:W-:Y:S01]  /*0dc0*/  ATOMS.POPC.INC.32 RZ, [R4+URZ] ;  /* 0x0000000004ff7f8c */ /* 0x0003e2000d8000ff */
[----:B------:R-:W-:-:S02]  /*0dd0*/  LEA R5, R5, UR4, 0x2 ;  /* 0x0000000405057c11 */ /* 0x000fc4000f8e10ff */
[----:B------:R-:W-:Y:S01]  /*0de0*/  LEA R14, R14, UR4, 0x2 ;  /* 0x000000040e0e7c11 */ /* 0x000fe2000f8e10ff */
[----:B------:R1:W-:Y:S04]  /*0df0*/  ATOMS.POPC.INC.32 RZ, [R2+URZ] ;  /* 0x0000000002ff7f8c */ /* 0x0003e8000d8000ff */
[----:B------:R1:W-:Y:S04]  /*0e00*/  ATOMS.POPC.INC.32 RZ, [R10+URZ] ;  /* 0x000000000aff7f8c */ /* 0x0003e8000d8000ff */
[----:B------:R1:W-:Y:S04]  /*0e10*/  ATOMS.POPC.INC.32 RZ, [R5+URZ] ;  /* 0x0000000005ff7f8c */ /* 0x0003e8000d8000ff */
[----:B------:R1:W-:Y:S02]  /*0e20*/  ATOMS.POPC.INC.32 RZ, [R14+URZ] ;  /* 0x000000000eff7f8c */ /* 0x0003e4000d8000ff */
.L_x_21:
[----:B------:R-:W-:Y:S05]  /*0e30*/  BSYNC.RECONVERGENT B1 ;  /* 0x0000000000017941 */ /* 0x000fea0003800200 */
.L_x_20:
[----:B------:R-:W-:Y:S05]  /*0e40*/  @!P1 BRA `(.L_x_16) ;  /* 0x0000000000e89947 */ /* 0x000fea0003800000 */
[----:B------:R-:W-:Y:S01]  /*0e50*/  ISETP.GE.U32.AND P0, PT, R8, 0x4, PT ;  /* 0x000000040800780c */ /* 0x000fe20003f06070 */
[----:B------:R-:W-:Y:S01]  /*0e60*/  BSSY.RECONVERGENT B1, `(.L_x_22) ;  /* 0x0000026000017945 */ /* 0x000fe20003800200 */
[----:B------:R-:W-:-:S04]  /*0e70*/  LOP3.LUT R6, R6, 0x3, RZ, 0xc0, !PT ;  /* 0x0000000306067812 */ /* 0x000fc800078ec0ff */
[----:B------:R-:W-:-:S07]  /*0e80*/  ISETP.NE.AND P1, PT, R6, RZ, PT ;  /* 0x000000ff0600720c */ /* 0x000fce0003f25270 */
[----:B------:R-:W-:Y:S06]  /*0e90*/  @!P0 BRA `(.L_x_23) ;  /* 0x0000000000888947 */ /* 0x000fec0003800000 */
[----:B-1----:R-:W1:Y:S02]  /*0ea0*/  LDC.64 R2, c[0x0][0x380] ;  /* 0x0000e000ff027b82 */ /* 0x002e640000000a00 */
[----:B-1----:R-:W-:-:S05]  /*0eb0*/  IMAD.WIDE R2, R9, 0x4, R2 ;  /* 0x0000000409027825 */ /* 0x002fca00078e0202 */
[----:B------:R-:W2:Y:S04]  /*0ec0*/  LDG.E R4, desc[UR6][R2.64] ;  /* 0x0000000602047981 */ /* 0x000ea8000c1e1900 */
[----:B0-----:R-:W3:Y:S04]  /*0ed0*/  LDG.E R5, desc[UR6][R2.64+0x4] ;  /* 0x0000040602057981 */ /* 0x001ee8000c1e1900 */
[----:B------:R-:W4:Y:S04]  /*0ee0*/  LDG.E R10, desc[UR6][R2.64+0x8] ;  /* 0x00000806020a7981 */ /* 0x000f28000c1e1900 */
[----:B------:R-:W5:Y:S01]  /*0ef0*/  LDG.E R11, desc[UR6][R2.64+0xc] ;  /* 0x00000c06020b7981 */ /* 0x000f62000c1e1900 */
[----:B------:R-:W0:Y:S01]  /*0f00*/  S2UR UR5, SR_CgaCtaId ;  /* 0x00000000000579c3 */ /* 0x000e220000008800 */
[----:B------:R-:W-:Y:S01]  /*0f10*/  UMOV UR4, 0x400 ;  /* 0x0000040000047882 */ /* 0x000fe20000000000 */
[----:B------:R-:W-:Y:S01]  /*0f20*/  VIADD R9, R9, 0x4 ;  /* 0x0000000409097836 */ /* 0x000fe20000000000 */
[----:B0-----:R-:W-:Y:S01]  /*0f30*/  ULEA UR4, UR5, UR4, 0x18 ;  /* 0x0000000405047291 */ /* 0x001fe2000f8ec0ff */
[----:B--2---:R-:W-:-:S02]  /*0f40*/  IMAD R4, R4, UR8, RZ ;  /* 0x0000000804047c24 */ /* 0x004fc4000f8e02ff */
[----:B---3--:R-:W-:-:S03]  /*0f50*/  IMAD R8, R5, UR8, RZ ;  /* 0x0000000805087c24 */ /* 0x008fc6000f8e02ff */
[----:B------:R-:W-:Y:S01]  /*0f60*/  SHF.R.S32.HI R5, RZ, 0x1f, R4 ;  /* 0x0000001fff057819 */ /* 0x000fe20000011404 */
[----:B----4-:R-:W-:-:S03]  /*0f70*/  IMAD R10, R10, UR8, RZ ;  /* 0x000000080a0a7c24 */ /* 0x010fc6000f8e02ff */
[----:B------:R-:W-:Y:S01]  /*0f80*/  LEA.HI R5, R5, R4, RZ, 0xa ;  /* 0x0000000405057211 */ /* 0x000fe200078f50ff */
[----:B-----5:R-:W-:Y:S01]  /*0f90*/  IMAD R12, R11, UR8, RZ ;  /* 0x000000080b0c7c24 */ /* 0x020fe2000f8e02ff */
[----:B------:R-:W-:Y:S02]  /*0fa0*/  SHF.R.S32.HI R11, RZ, 0x1f, R8 ;  /* 0x0000001fff0b7819 */ /* 0x000fe40000011408 */
[----:B------:R-:W-:Y:S02]  /*0fb0*/  SHF.R.S32.HI R13, RZ, 0x1f, R10 ;  /* 0x0000001fff0d7819 */ /* 0x000fe4000001140a */
[----:B------:R-:W-:Y:S02]  /*0fc0*/  SHF.R.S32.HI R3, RZ, 0x1f, R12 ;  /* 0x0000001fff037819 */ /* 0x000fe4000001140c */
[----:B------:R-:W-:Y:S02]  /*0fd0*/  LEA.HI R11, R11, R8, RZ, 0xa ;  /* 0x000000080b0b7211 */ /* 0x000fe400078f50ff */
[----:B------:R-:W-:-:S02]  /*0fe0*/  LEA.HI R13, R13, R10, RZ, 0xa ;  /* 0x0000000a0d0d7211 */ /* 0x000fc400078f50ff */
[----:B------:R-:W-:Y:S02]  /*0ff0*/  LEA.HI R3, R3, R12, RZ, 0xa ;  /* 0x0000000c03037211 */ /* 0x000fe400078f50ff */
[----:B------:R-:W-:Y:S02]  /*1000*/  SHF.R.S32.HI R5, RZ, 0xa, R5 ;  /* 0x0000000aff057819 */ /* 0x000fe40000011405 */
[----:B------:R-:W-:Y:S02]  /*1010*/  SHF.R.S32.HI R11, RZ, 0xa, R11 ;  /* 0x0000000aff0b7819 */ /* 0x000fe4000001140b */
[----:B------:R-:W-:Y:S02]  /*1020*/  SHF.R.S32.HI R13, RZ, 0xa, R13 ;  /* 0x0000000aff0d7819 */ /* 0x000fe4000001140d */
[----:B------:R-:W-:Y:S02]  /*1030*/  SHF.R.S32.HI R3, RZ, 0xa, R3 ;  /* 0x0000000aff037819 */ /* 0x000fe40000011403 */
[----:B------:R-:W-:-:S02]  /*1040*/  LEA R5, R5, UR4, 0x2 ;  /* 0x0000000405057c11 */ /* 0x000fc4000f8e10ff */
[----:B------:R-:W-:Y:S02]  /*1050*/  LEA R11, R11, UR4, 0x2 ;  /* 0x000000040b0b7c11 */ /* 0x000fe4000f8e10ff */
[----:B------:R-:W-:Y:S01]  /*1060*/  LEA R13, R13, UR4, 0x2 ;  /* 0x000000040d0d7c11 */ /* 0x000fe2000f8e10ff */
[----:B------:R2:W-:Y:S01]  /*1070*/  ATOMS.POPC.INC.32 RZ, [R5+URZ] ;  /* 0x0000000005ff7f8c */ /* 0x0005e2000d8000ff */
[----:B------:R-:W-:-:S03]  /*1080*/  LEA R3, R3, UR4, 0x2 ;  /* 0x0000000403037c11 */ /* 0x000fc6000f8e10ff */
[----:B------:R2:W-:Y:S04]  /*1090*/  ATOMS.POPC.INC.32 RZ, [R11+URZ] ;  /* 0x000000000bff7f8c */ /* 0x0005e8000d8000ff */
[----:B------:R2:W-:Y:S04]  /*10a0*/  ATOMS.POPC.INC.32 RZ, [R13+URZ] ;  /* 0x000000000dff7f8c */ /* 0x0005e8000d8000ff */
[----:B------:R2:W-:Y:S02]  /*10b0*/  ATOMS.POPC.INC.32 RZ, [R3+URZ] ;  /* 0x0000000003ff7f8c */ /* 0x0005e4000d8000ff */
.L_x_23:
[----:B------:R-:W-:Y:S05]  /*10c0*/  BSYNC.RECONVERGENT B1 ;  /* 0x0000000000017941 */ /* 0x000fea0003800200 */
.L_x_22:
[----:B------:R-:W-:Y:S05]  /*10d0*/  @!P1 BRA `(.L_x_16) ;  /* 0x0000000000449947 */ /* 0x000fea0003800000 */
[----:B012---:R-:W0:Y:S01]  /*10e0*/  S2R R5, SR_CgaCtaId ;  /* 0x0000000000057919 */ /* 0x007e220000008800 */
[----:B------:R-:W1:Y:S01]  /*10f0*/  LDC.64 R2, c[0x0][0x380] ;  /* 0x0000e000ff027b82 */ /* 0x000e620000000a00 */
[----:B------:R-:W-:Y:S01]  /*1100*/  MOV R4, 0x400 ;  /* 0x0000040000047802 */ /* 0x000fe20000000f00 */
[----:B------:R-:W-:-:S03]  /*1110*/  IMAD.MOV R6, RZ, RZ, -R6 ;  /* 0x000000ffff067224 */ /* 0x000fc600078e0a06 */
[----:B0-----:R-:W-:-:S07]  /*1120*/  LEA R10, R5, R4, 0x18 ;  /* 0x00000004050a7211 */ /* 0x001fce00078ec0ff */
.L_x_24:
[----:B-1----:R-:W-:-:S06]  /*1130*/  IMAD.WIDE R4, R9, 0x4, R2 ;  /* 0x0000000409047825 */ /* 0x002fcc00078e0202 */
[----:B------:R-:W2:Y:S01]  /*1140*/  LDG.E R4, desc[UR6][R4.64] ;  /* 0x0000000604047981 */ /* 0x000ea2000c1e1900 */
[----:B------:R-:W-:Y:S02]  /*1150*/  VIADD R6, R6, 0x1 ;  /* 0x0000000106067836 */ /* 0x000fe40000000000 */
[----:B------:R-:W-:-:S03]  /*1160*/  VIADD R9, R9, 0x1 ;  /* 0x0000000109097836 */ /* 0x000fc60000000000 */
[----:B------:R-:W-:Y:S01]  /*1170*/  ISETP.NE.AND P0, PT, R6, RZ, PT ;  /* 0x000000ff0600720c */ /* 0x000fe20003f05270 */
[----:B--2---:R-:W-:-:S05]  /*1180*/  IMAD R8, R4, UR8, RZ ;  /* 0x0000000804087c24 */ /* 0x004fca000f8e02ff */
[----:B---3--:R-:W-:-:S04]  /*1190*/  SHF.R.S32.HI R11, RZ, 0x1f, R8 ;  /* 0x0000001fff0b7819 */ /* 0x008fc80000011408 */
[----:B------:R-:W-:-:S04]  /*11a0*/  LEA.HI R11, R11, R8, RZ, 0xa ;  /* 0x000000080b0b7211 */ /* 0x000fc800078f50ff */
[----:B------:R-:W-:-:S05]  /*11b0*/  SHF.R.S32.HI R11, RZ, 0xa, R11 ;  /* 0x0000000aff0b7819 */ /* 0x000fca000001140b */
[----:B------:R-:W-:-:S05]  /*11c0*/  IMAD R11, R11, 0x4, R10 ;  /* 0x000000040b0b7824 */ /* 0x000fca00078e020a */
[----:B------:R3:W-:Y:S01]  /*11d0*/  ATOMS.POPC.INC.32 RZ, [R11+URZ] ;  /* 0x000000000bff7f8c */ /* 0x0007e2000d8000ff */
[----:B------:R-:W-:Y:S05]  /*11e0*/  @P0 BRA `(.L_x_24) ;  /* 0xfffffffc00d00947 */ /* 0x000fea000383ffff */
.L_x_16:
[----:B------:R-:W-:Y:S05]  /*11f0*/  BSYNC.RECONVERGENT B0 ;  /* 0x0000000000007941 */ /* 0x000fea0003800200 */
.L_x_15:
[----:B------:R-:W-:Y:S01]  /*1200*/  BAR.SYNC.DEFER_BLOCKING 0x0 ;  /* 0x0000000000007b1d */ /* 0x000fe20000010000 */
[----:B------:R-:W-:-:S13]  /*1210*/  ISETP.GE.AND P0, PT, R0, UR8, PT ;  /* 0x0000000800007c0c */ /* 0x000fda000bf06270 */
[----:B------:R-:W-:Y:S05]  /*1220*/  @P0 EXIT ;  /* 0x000000000000094d */ /* 0x000fea0003800000 */
[----:B------:R-:W4:Y:S01]  /*1230*/  S2UR UR5, SR_CgaCtaId ;  /* 0x00000000000579c3 */ /* 0x000f220000008800 */
[----:B------:R-:W-:-:S07]  /*1240*/  UMOV UR4, 0x400 ;  /* 0x0000040000047882 */ /* 0x000fce0000000000 */
[----:B012---:R-:W0:Y:S01]  /*1250*/  LDC.64 R4, c[0x0][0x388] ;  /* 0x0000e200ff047b82 */ /* 0x007e220000000a00 */
[----:B----4-:R-:W-:-:S12]  /*1260*/  ULEA UR4, UR5, UR4, 0x18 ;  /* 0x0000000405047291 */ /* 0x010fd8000f8ec0ff */
.L_x_25:
[C---:B------:R-:W-:Y:S01]  /*1270*/  LEA R6, R0.reuse, UR4, 0x2 ;  /* 0x0000000400067c11 */ /* 0x040fe2000f8e10ff */
[----:B01----:R-:W-:-:S04]  /*1280*/  IMAD.WIDE R2, R0, 0x4, R4 ;  /* 0x0000000400027825 */ /* 0x003fc800078e0204 */
[----:B------:R-:W0:Y:S01]  /*1290*/  LDS R9, [R6] ;  /* 0x0000000006097984 */ /* 0x000e220000000800 */
[----:B------:R-:W-:-:S05]  /*12a0*/  IMAD.IADD R0, R7, 0x1, R0 ;  /* 0x0000000107007824 */ /* 0x000fca00078e0200 */
[----:B------:R-:W-:Y:S01]  /*12b0*/  ISETP.GE.AND P0, PT, R0, UR8, PT ;  /* 0x0000000800007c0c */ /* 0x000fe2000bf06270 */
[----:B0-----:R1:W-:-:S12]  /*12c0*/  REDG.E.ADD.STRONG.GPU desc[UR6][R2.64], R9 ;  /* 0x000000090200798e */ /* 0x0013d8000c12e106 */
[----:B------:R-:W-:Y:S05]  /*12d0*/  @!P0 BRA `(.L_x_25) ;  /* 0xfffffffc00e48947 */ /* 0x000fea000383ffff */
[----:B------:R-:W-:Y:S05]  /*12e0*/  EXIT ;  /* 0x000000000000794d */ /* 0x000fea0003800000 */
.L_x_26:
        /* <DEDUP_REMOVED lines=9> */
.L_x_49:


//--------------------- .text._Z21histogramcoarsenedConPKiPiii --------------------------
	.section	.text._Z21histogramcoarsenedConPKiPiii,"ax",@progbits
	.align	128
        .global         _Z21histogramcoarsenedConPKiPiii
        .type           _Z21histogramcoarsenedConPKiPiii,@function
        .size           _Z21histogramcoarsenedConPKiPiii,(.L_x_50 - _Z21histogramcoarsenedConPKiPiii)
        .other          _Z21histogramcoarsenedConPKiPiii,@"STO_CUDA_ENTRY STV_DEFAULT"
_Z21histogramcoarsenedConPKiPiii:
.text._Z21histogramcoarsenedConPKiPiii:
        /* <DEDUP_REMOVED lines=12> */
.L_x_29:
[----:B------:R-:W-:Y:S02]  /*00c0*/  IMAD R4, R3, 0x4, R2 ;  /* 0x0000000403047824 */ /* 0x000fe400078e0202 */
[----:B-1----:R-:W-:-:S03]  /*00d0*/  IMAD.IADD R3, R6, 0x1, R3 ;  /* 0x0000000106037824 */ /* 0x002fc600078e0203 */
[----:B------:R0:W-:Y:S02]  /*00e0*/  STS [R4], RZ ;  /* 0x000000ff04007388 */ /* 0x0001e40000000800 */
[----:B------:R-:W-:-:S13]  /*00f0*/  ISETP.GE.AND P0, PT, R3, R5, PT ;  /* 0x000000050300720c */ /* 0x000fda0003f06270 */
[----:B0-----:R-:W-:Y:S05]  /*0100*/  @!P0 BRA `(.L_x_29) ;  /* 0xfffffffc00ec8947 */ /* 0x001fea000383ffff */
.L_x_28:
[----:B------:R-:W-:Y:S05]  /*0110*/  BSYNC.RECONVERGENT B0 ;  /* 0x0000000000007941 */ /* 0x000fea0003800200 */
.L_x_27:
[----:B------:R-:W0:Y:S01]  /*0120*/  S2UR UR4, SR_CTAID.X ;  /* 0x00000000000479c3 */ /* 0x000e220000002500 */
[----:B------:R-:W1:Y:S01]  /*0130*/  LDCU UR5, c[0x0][0x390] ;  /* 0x00007200ff0577ac */ /* 0x000e620008000800 */
[----:B------:R-:W-:Y:S01]  /*0140*/  BSSY.RECONVERGENT B0, `(.L_x_30) ;  /* 0x0000027000007945 */ /* 0x000fe20003800200 */
[----:B------:R-:W2:Y:S05]  /*0150*/  LDCU.64 UR6, c[0x0][0x358] ;  /* 0x00006b00ff0677ac */ /* 0x000eaa0008000a00 */
[----:B------:R-:W0:Y:S01]  /*0160*/  LDC R7, c[0x0][0x360] ;  /* 0x0000d800ff077b82 */ /* 0x000e220000000800 */
[----:B------:R-:W3:Y:S01]  /*0170*/  LDCU UR8, c[0x0][0x394] ;  /* 0x00007280ff0877ac */ /* 0x000ee20008000800 */
[----:B0-----:R-:W-:-:S04]  /*0180*/  IMAD R2, R7, UR4, R0 ;  /* 0x0000000407027c24 */ /* 0x001fc8000f8e0200 */
[----:B------:R-:W-:Y:S02]  /*0190*/  IMAD.SHL.U32 R2, R2, 0x4, RZ ;  /* 0x0000000402027824 */ /* 0x000fe400078e00ff */
[----:B------:R-:W-:Y:S03]  /*01a0*/  BAR.SYNC.DEFER_BLOCKING 0x0 ;  /* 0x0000000000007b1d */ /* 0x000fe60000010000 */
[----:B-1----:R-:W-:-:S13]  /*01b0*/  ISETP.GE.AND P0, PT, R2, UR5, PT ;  /* 0x0000000502007c0c */ /* 0x002fda000bf06270 */
[----:B--23--:R-:W-:Y:S05]  /*01c0*/  @P0 BRA `(.L_x_31) ;  /* 0x0000000000780947 */ /* 0x00cfea0003800000 */
[----:B------:R-:W0:Y:S01]  /*01d0*/  LDCU UR4, c[0x0][0x370] ;  /* 0x00006e00ff0477ac */ /* 0x000e220008000800 */
[----:B------:R-:W-:Y:S01]  /*01e0*/  MOV R4, R2 ;  /* 0x0000000200047202 */ /* 0x000fe20000000f00 */
[----:B0-----:R-:W-:-:S07]  /*01f0*/  IMAD R11, R7, UR4, RZ ;  /* 0x00000004070b7c24 */ /* 0x001fce000f8e02ff */
.L_x_34:
[----:B0-----:R-:W0:Y:S01]  /*0200*/  S2R R6, SR_CgaCtaId ;  /* 0x0000000000067919 */ /* 0x001e220000008800 */
[----:B------:R-:W1:Y:S01]  /*0210*/  LDC R12, c[0x0][0x390] ;  /* 0x0000e400ff0c7b82 */ /* 0x000e620000000800 */
[--C-:B------:R-:W-:Y:S01]  /*0220*/  IMAD.MOV.U32 R13, RZ, RZ, R4.reuse ;  /* 0x000000ffff0d7224 */ /* 0x100fe200078e0004 */
[----:B------:R-:W-:Y:S01]  /*0230*/  MOV R5, 0x400 ;  /* 0x0000040000057802 */ /* 0x000fe20000000f00 */
[----:B------:R-:W-:Y:S01]  /*0240*/  IMAD R4, R11, 0x4, R4 ;  /* 0x000000040b047824 */ /* 0x000fe200078e0204 */
[----:B------:R-:W-:Y:S04]  /*0250*/  BSSY.RECONVERGENT B1, `(.L_x_32) ;  /* 0x0000014000017945 */ /* 0x000fe80003800200 */
[----:B------:R-:W2:Y:S01]  /*0260*/  LDC.64 R2, c[0x0][0x380] ;  /* 0x0000e000ff027b82 */ /* 0x000ea20000000a00 */
[----:B-1----:R-:W-:-:S02]  /*0270*/  ISETP.GE.AND P1, PT, R4, R12, PT ;  /* 0x0000000c0400720c */ /* 0x002fc40003f26270 */
[----:B0-----:R-:W-:Y:S01]  /*0280*/  LEA R14, R6, R5, 0x18 ;  /* 0x00000005060e7211 */ /* 0x001fe200078ec0ff */
[----:B------:R-:W-:-:S10]  /*0290*/  IMAD.MOV.U32 R6, RZ, RZ, 0x1 ;  /* 0x00000001ff067424 */ /* 0x000fd400078e00ff */
.L_x_33:
[----:B--2---:R-:W-:-:S06]  /*02a0*/  IMAD.WIDE R8, R13, 0x4, R2 ;  /* 0x000000040d087825 */ /* 0x004fcc00078e0202 */
[----:B------:R-:W2:Y:S01]  /*02b0*/  LDG.E R8, desc[UR6][R8.64] ;  /* 0x0000000608087981 */ /* 0x000ea2000c1e1900 */
[----:B------:R-:W-:Y:S01]  /*02c0*/  MOV R5, UR8 ;  /* 0x0000000800057c02 */ /* 0x000fe20008000f00 */
[----:B------:R-:W-:-:S05]  /*02d0*/  VIADD R13, R13, 0x1 ;  /* 0x000000010d0d7836 */ /* 0x000fca0000000000 */
[----:B------:R-:W-:Y:S01]  /*02e0*/  ISETP.LT.AND P2, PT, R13, R12, PT ;  /* 0x0000000c0d00720c */ /* 0x000fe20003f41270 */
[----:B--2---:R-:W-:-:S05]  /*02f0*/  IMAD R10, R8, R5, RZ ;  /* 0x00000005080a7224 */ /* 0x004fca00078e02ff */
[----:B0-----:R-:W-:-:S04]  /*0300*/  SHF.R.S32.HI R15, RZ, 0x1f, R10 ;  /* 0x0000001fff0f7819 */ /* 0x001fc8000001140a */
[----:B------:R-:W-:Y:S01]  /*0310*/  LEA.HI R15, R15, R10, RZ, 0xa ;  /* 0x0000000a0f0f7211 */ /* 0x000fe200078f50ff */
[C---:B------:R-:W-:Y:S01]  /*0320*/  VIADD R10, R6.reuse, 0xffffffff ;  /* 0xffffffff060a7836 */ /* 0x040fe20000000000 */
[----:B------:R-:W-:Y:S02]  /*0330*/  IADD3 R6, PT, PT, R6, 0x1, RZ ;  /* 0x0000000106067810 */ /* 0x000fe40007ffe0ff */
[----:B------:R-:W-:Y:S02]  /*0340*/  SHF.R.S32.HI R15, RZ, 0xa, R15 ;  /* 0x0000000aff0f7819 */ /* 0x000fe4000001140f */
[----:B------:R-:W-:-:S03]  /*0350*/  ISETP.GE.U32.AND P0, PT, R10, 0x3, PT ;  /* 0x000000030a00780c */ /* 0x000fc60003f06070 */
[----:B------:R-:W-:-:S05]  /*0360*/  IMAD R15, R15, 0x4, R14 ;  /* 0x000000040f0f7824 */ /* 0x000fca00078e020e */
[----:B------:R0:W-:Y:S05]  /*0370*/  ATOMS.POPC.INC.32 RZ, [R15+URZ] ;  /* 0x000000000fff7f8c */ /* 0x0001ea000d8000ff */
[----:B------:R-:W-:Y:S05]  /*0380*/  @!P0 BRA P2, `(.L_x_33) ;  /* 0xfffffffc00c48947 */ /* 0x000fea000103ffff */
[----:B------:R-:W-:Y:S05]  /*0390*/  BSYNC.RECONVERGENT B1 ;  /* 0x0000000000017941 */ /* 0x000fea0003800200 */
.L_x_32:
[----:B------:R-:W-:Y:S05]  /*03a0*/  @!P1 BRA `(.L_x_34) ;  /* 0xfffffffc00949947 */ /* 0x000fea000383ffff */
.L_x_31:
[----:B------:R-:W-:Y:S05]  /*03b0*/  BSYNC.RECONVERGENT B0 ;  /* 0x0000000000007941 */ /* 0x000fea0003800200 */
.L_x_30:
[----:B------:R-:W-:Y:S01]  /*03c0*/  BAR.SYNC.DEFER_BLOCKING 0x0 ;  /* 0x0000000000007b1d */ /* 0x000fe20000010000 */
[----:B------:R-:W-:-:S13]  /*03d0*/  ISETP.GE.AND P0, PT, R0, R5, PT ;  /* 0x000000050000720c */ /* 0x000fda0003f06270 */
[----:B------:R-:W-:Y:S05]  /*03e0*/  @P0 EXIT ;  /* 0x000000000000094d */ /* 0x000fea0003800000 */
[----:B------:R-:W1:Y:S01]  /*03f0*/  S2UR UR5, SR_CgaCtaId ;  /* 0x00000000000579c3 */ /* 0x000e620000008800 */
[----:B------:R-:W-:-:S07]  /*0400*/  UMOV UR4, 0x400 ;  /* 0x0000040000047882 */ /* 0x000fce0000000000 */
[----:B------:R-:W2:Y:S01]  /*0410*/  LDC.64 R8, c[0x0][0x388] ;  /* 0x0000e200ff087b82 */ /* 0x000ea20000000a00 */
[----:B-1----:R-:W-:-:S12]  /*0420*/  ULEA UR4, UR5, UR4, 0x18 ;  /* 0x0000000405047291 */ /* 0x002fd8000f8ec0ff */
.L_x_35:
[C---:B------:R-:W-:Y:S01]  /*0430*/  LEA R4, R0.reuse, UR4, 0x2 ;  /* 0x0000000400047c11 */ /* 0x040fe2000f8e10ff */
[----:B-12---:R-:W-:-:S04]  /*0440*/  IMAD.WIDE R2, R0, 0x4, R8 ;  /* 0x0000000400027825 */ /* 0x006fc800078e0208 */
[----:B------:R-:W1:Y:S01]  /*0450*/  LDS R11, [R4] ;  /* 0x00000000040b7984 */ /* 0x000e620000000800 */
[----:B------:R-:W-:-:S05]  /*0460*/  IMAD.IADD R0, R7, 0x1, R0 ;  /* 0x0000000107007824 */ /* 0x000fca00078e0200 */
[----:B------:R-:W-:Y:S01]  /*0470*/  ISETP.GE.AND P0, PT, R0, R5, PT ;  /* 0x000000050000720c */ /* 0x000fe20003f06270 */
[----:B-1----:R1:W-:-:S12]  /*0480*/  REDG.E.ADD.STRONG.GPU desc[UR6][R2.64], R11 ;  /* 0x0000000b0200798e */ /* 0x0023d8000c12e106 */
[----:B------:R-:W-:Y:S05]  /*0490*/  @!P0 BRA `(.L_x_35) ;  /* 0xfffffffc00e48947 */ /* 0x000fea000383ffff */
[----:B------:R-:W-:Y:S05]  /*04a0*/  EXIT ;  /* 0x000000000000794d */ /* 0x000fea0003800000 */
.L_x_36:
        /* <DEDUP_REMOVED lines=13> */
.L_x_50:


//--------------------- .text._Z22histogramPrivatizationPKiPiii --------------------------
	.section	.text._Z22histogramPrivatizationPKiPiii,"ax",@progbits
	.align	128
        .global         _Z22histogramPrivatizationPKiPiii
        .type           _Z22histogramPrivatizationPKiPiii,@function
        .size           _Z22histogramPrivatizationPKiPiii,(.L_x_51 - _Z22histogramPrivatizationPKiPiii)
        .other          _Z22histogramPrivatizationPKiPiii,@"STO_CUDA_ENTRY STV_DEFAULT"
_Z22histogramPrivatizationPKiPiii:
.text._Z22histogramPrivatizationPKiPiii:
        /* <DEDUP_REMOVED lines=11> */
.L_x_39:
[----:B------:R-:W-:Y:S02]  /*00b0*/  IMAD R2, R3, 0x4, R0 ;  /* 0x0000000403027824 */ /* 0x000fe400078e0200 */
[----:B-1----:R-:W-:-:S03]  /*00c0*/  IMAD.IADD R3, R4, 0x1, R3 ;  /* 0x0000000104037824 */ /* 0x002fc600078e0203 */
[----:B------:R0:W-:Y:S02]  /*00d0*/  STS [R2], RZ ;  /* 0x000000ff02007388 */ /* 0x0001e40000000800 */
[----:B------:R-:W-:-:S13]  /*00e0*/  ISETP.GE.AND P0, PT, R3, UR8, PT ;  /* 0x0000000803007c0c */ /* 0x000fda000bf06270 */
[----:B0-----:R-:W-:Y:S05]  /*00f0*/  @!P0 BRA `(.L_x_39) ;  /* 0xfffffffc00ec8947 */ /* 0x001fea000383ffff */
.L_x_38:
[----:B------:R-:W-:Y:S05]  /*0100*/  BSYNC.RECONVERGENT B0 ;  /* 0x0000000000007941 */ /* 0x000fea0003800200 */
.L_x_37:
[----:B------:R-:W0:Y:S01]  /*0110*/  S2UR UR4, SR_CTAID.X ;  /* 0x00000000000479c3 */ /* 0x000e220000002500 */
[----:B------:R-:W1:Y:S01]  /*0120*/  LDCU UR5, c[0x0][0x390] ;  /* 0x00007200ff0577ac */ /* 0x000e620008000800 */
[----:B------:R-:W-:Y:S06]  /*0130*/  BSSY.RECONVERGENT B0, `(.L_x_40) ;  /* 0x0000014000007945 */ /* 0x000fec0003800200 */
[----:B------:R-:W-:Y:S01]  /*0140*/  BAR.SYNC.DEFER_BLOCKING 0x0 ;  /* 0x0000000000007b1d */ /* 0x000fe20000010000 */
[----:B------:R-:W-:-:S07]  /*0150*/  ISETP.GE.AND P1, PT, R7, UR8, PT ;  /* 0x0000000807007c0c */ /* 0x000fce000bf26270 */
[----:B------:R-:W0:Y:S01]  /*0160*/  LDC R6, c[0x0][0x360] ;  /* 0x0000d800ff067b82 */ /* 0x000e220000000800 */
[----:B------:R-:W2:Y:S01]  /*0170*/  LDCU.64 UR6, c[0x0][0x358] ;  /* 0x00006b00ff0677ac */ /* 0x000ea20008000a00 */
[----:B0-----:R-:W-:-:S05]  /*0180*/  IMAD R5, R6, UR4, R7 ;  /* 0x0000000406057c24 */ /* 0x001fca000f8e0207 */
[----:B-1----:R-:W-:-:S13]  /*0190*/  ISETP.GE.AND P0, PT, R5, UR5, PT ;  /* 0x0000000505007c0c */ /* 0x002fda000bf06270 */
[----:B--2---:R-:W-:Y:S05]  /*01a0*/  @P0 BRA `(.L_x_41) ;  /* 0x0000000000300947 */ /* 0x004fea0003800000 */
[----:B------:R-:W0:Y:S02]  /*01b0*/  LDC.64 R2, c[0x0][0x380] ;  /* 0x0000e000ff027b82 */ /* 0x000e240000000a00 */
[----:B0-----:R-:W-:-:S06]  /*01c0*/  IMAD.WIDE R2, R5, 0x4, R2 ;  /* 0x0000000405027825 */ /* 0x001fcc00078e0202 */
[----:B------:R-:W2:Y:S01]  /*01d0*/  LDG.E R2, desc[UR6][R2.64] ;  /* 0x0000000602027981 */ /* 0x000ea2000c1e1900 */
[----:B------:R-:W0:Y:S01]  /*01e0*/  S2UR UR5, SR_CgaCtaId ;  /* 0x00000000000579c3 */ /* 0x000e220000008800 */
[----:B------:R-:W-:Y:S02]  /*01f0*/  UMOV UR4, 0x400 ;  /* 0x0000040000047882 */ /* 0x000fe40000000000 */
[----:B0-----:R-:W-:Y:S01]  /*0200*/  ULEA UR4, UR5, UR4, 0x18 ;  /* 0x0000000405047291 */ /* 0x001fe2000f8ec0ff */
[----:B--2---:R-:W-:-:S05]  /*0210*/  IMAD R0, R2, UR8, RZ ;  /* 0x0000000802007c24 */ /* 0x004fca000f8e02ff */
[----:B------:R-:W-:-:S04]  /*0220*/  SHF.R.S32.HI R5, RZ, 0x1f, R0 ;  /* 0x0000001fff057819 */ /* 0x000fc80000011400 */
[----:B------:R-:W-:-:S04]  /*0230*/  LEA.HI R5, R5, R0, RZ, 0xa ;  /* 0x0000000005057211 */ /* 0x000fc800078f50ff */
[----:B------:R-:W-:-:S04]  /*0240*/  SHF.R.S32.HI R5, RZ, 0xa, R5 ;  /* 0x0000000aff057819 */ /* 0x000fc80000011405 */
[----:B------:R-:W-:-:S05]  /*0250*/  LEA R5, R5, UR4, 0x2 ;  /* 0x0000000405057c11 */ /* 0x000fca000f8e10ff */
[----:B------:R0:W-:Y:S02]  /*0260*/  ATOMS.POPC.INC.32 RZ, [R5+URZ] ;  /* 0x0000000005ff7f8c */ /* 0x0001e4000d8000ff */
.L_x_41:
[----:B------:R-:W-:Y:S05]  /*0270*/  BSYNC.RECONVERGENT B0 ;  /* 0x0000000000007941 */ /* 0x000fea0003800200 */
.L_x_40:
[----:B------:R-:W-:Y:S06]  /*0280*/  BAR.SYNC.DEFER_BLOCKING 0x0 ;  /* 0x0000000000007b1d */ /* 0x000fec0000010000 */
[----:B------:R-:W-:Y:S05]  /*0290*/  @P1 EXIT ;  /* 0x000000000000194d */ /* 0x000fea0003800000 */
[----:B------:R-:W1:Y:S01]  /*02a0*/  S2UR UR5, SR_CgaCtaId ;  /* 0x00000000000579c3 */ /* 0x000e620000008800 */
[----:B------:R-:W-:Y:S01]  /*02b0*/  UMOV UR4, 0x400 ;  /* 0x0000040000047882 */ /* 0x000fe20000000000 */
[----:B------:R-:W2:Y:S06]  /*02c0*/  LDCU UR8, c[0x0][0x394] ;  /* 0x00007280ff0877ac */ /* 0x000eac0008000800 */
[----:B0-----:R-:W0:Y:S01]  /*02d0*/  LDC.64 R4, c[0x0][0x388] ;  /* 0x0000e200ff047b82 */ /* 0x001e220000000a00 */
[----:B-12---:R-:W-:-:S12]  /*02e0*/  ULEA UR4, UR5, UR4, 0x18 ;  /* 0x0000000405047291 */ /* 0x006fd8000f8ec0ff */
.L_x_44:
[----:B------:R-:W-:Y:S01]  /*02f0*/  LEA R0, R7, UR4, 0x2 ;  /* 0x0000000407007c11 */ /* 0x000fe2000f8e10ff */
[----:B------:R-:W-:Y:S04]  /*0300*/  BSSY.RECONVERGENT B0, `(.L_x_42) ;  /* 0x0000006000007945 */ /* 0x000fe80003800200 */
[----:B-1----:R-:W1:Y:S02]  /*0310*/  LDS R9, [R0] ;  /* 0x0000000000097984 */ /* 0x002e640000000800 */
[----:B-1----:R-:W-:-:S13]  /*0320*/  ISETP.GE.AND P0, PT, R9, 0x1, PT ;  /* 0x000000010900780c */ /* 0x002fda0003f06270 */
[----:B------:R-:W-:Y:S05]  /*0330*/  @!P0 BRA `(.L_x_43) ;  /* 0x0000000000088947 */ /* 0x000fea0003800000 */
[----:B0-----:R-:W-:-:S05]  /*0340*/  IMAD.WIDE R2, R7, 0x4, R4 ;  /* 0x0000000407027825 */ /* 0x001fca00078e0204 */
[----:B------:R1:W-:Y:S02]  /*0350*/  REDG.E.ADD.STRONG.GPU desc[UR6][R2.64], R9 ;  /* 0x000000090200798e */ /* 0x0003e4000c12e106 */
.L_x_43:
[----:B------:R-:W-:Y:S05]  /*0360*/  BSYNC.RECONVERGENT B0 ;  /* 0x0000000000007941 */ /* 0x000fea0003800200 */
.L_x_42:
[----:B------:R-:W-:-:S05]  /*0370*/  IMAD.IADD R7, R6, 0x1, R7 ;  /* 0x0000000106077824 */ /* 0x000fca00078e0207 */
[----:B------:R-:W-:-:S13]  /*0380*/  ISETP.GE.AND P0, PT, R7, UR8, PT ;  /* 0x0000000807007c0c */ /* 0x000fda000bf06270 */
[----:B------:R-:W-:Y:S05]  /*0390*/  @!P0 BRA `(.L_x_44) ;  /* 0xfffffffc00d48947 */ /* 0x000fea000383ffff */
[----:B------:R-:W-:Y:S05]  /*03a0*/  EXIT ;  /* 0x000000000000794d */ /* 0x000fea0003800000 */
.L_x_45:
        /* <DEDUP_REMOVED lines=13> */
.L_x_51:


//--------------------- .text._Z15histogramAtomicPKiPiii --------------------------
	.section	.text._Z15histogramAtomicPKiPiii,"ax",@progbits
	.align	128
        .global         _Z15histogramAtomicPKiPiii
        .type           _Z15histogramAtomicPKiPiii,@function
        .size           _Z15histogramAtomicPKiPiii,(.L_x_52 - _Z15histogramAtomicPKiPiii)
        .other          _Z15histogramAtomicPKiPiii,@"STO_CUDA_ENTRY STV_DEFAULT"
_Z15histogramAtomicPKiPiii:
.text._Z15histogramAtomicPKiPiii:
[----:B------:R-:W-:Y:S01]  /*0000*/  LDC R1, c[0x0][0x37c] ;  /* 0x0000df00ff017b82 */ /* 0x000fe20000000800 */
[----:B------:R-:W0:Y:S07]  /*0010*/  S2R R0, SR_TID.X ;  /* 0x0000000000007919 */ /* 0x000e2e0000002100 */
[----:B------:R-:W0:Y:S01]  /*0020*/  S2UR UR4, SR_CTAID.X ;  /* 0x00000000000479c3 */ /* 0x000e220000002500 */
[----:B------:R-:W1:Y:S07]  /*0030*/  LDCU UR5, c[0x0][0x390] ;  /* 0x00007200ff0577ac */ /* 0x000e6e0008000800 */
[----:B------:R-:W0:Y:S02]  /*0040*/  LDC R5, c[0x0][0x360] ;  /* 0x0000d800ff057b82 */ /* 0x000e240000000800 */
[----:B0-----:R-:W-:-:S05]  /*0050*/  IMAD R5, R5, UR4, R0 ;  /* 0x0000000405057c24 */ /* 0x001fca000f8e0200 */
[----:B-1----:R-:W-:-:S13]  /*0060*/  ISETP.GE.AND P0, PT, R5, UR5, PT ;  /* 0x0000000505007c0c */ /* 0x002fda000bf06270 */
[----:B------:R-:W-:Y:S05]  /*0070*/  @P0 EXIT ;  /* 0x000000000000094d */ /* 0x000fea0003800000 */
[----:B------:R-:W0:Y:S01]  /*0080*/  LDC.64 R2, c[0x0][0x380] ;  /* 0x0000e000ff027b82 */ /* 0x000e220000000a00 */
[----:B------:R-:W1:Y:S01]  /*0090*/  LDCU.64 UR4, c[0x0][0x358] ;  /* 0x00006b00ff0477ac */ /* 0x000e620008000a00 */
[----:B------:R-:W2:Y:S01]  /*00a0*/  LDCU UR6, c[0x0][0x394] ;  /* 0x00007280ff0677ac */ /* 0x000ea20008000800 */
[----:B0-----:R-:W-:-:S05]  /*00b0*/  IMAD.WIDE R2, R5, 0x4, R2 ;  /* 0x0000000405027825 */ /* 0x001fca00078e0202 */
[----:B------:R-:W0:Y:S01]  /*00c0*/  LDC.64 R4, c[0x0][0x388] ;  /* 0x0000e200ff047b82 */ /* 0x000e220000000a00 */
[----:B-1----:R-:W2:Y:S01]  /*00d0*/  LDG.E R2, desc[UR4][R2.64] ;  /* 0x0000000402027981 */ /* 0x002ea2000c1e1900 */
[----:B------:R-:W-:Y:S02]  /*00e0*/  HFMA2 R9, -RZ, RZ, 0, 5.9604644775390625e-08 ;  /* 0x00000001ff097431 */ /* 0x000fe400000001ff */
[----:B--2---:R-:W-:-:S05]  /*00f0*/  IMAD R0, R2, UR6, RZ ;  /* 0x0000000602007c24 */ /* 0x004fca000f8e02ff */
[----:B------:R-:W-:-:S04]  /*0100*/  SHF.R.S32.HI R7, RZ, 0x1f, R0 ;  /* 0x0000001fff077819 */ /* 0x000fc80000011400 */
[----:B------:R-:W-:-:S04]  /*0110*/  LEA.HI R7, R7, R0, RZ, 0xa ;  /* 0x0000000007077211 */ /* 0x000fc800078f50ff */
[----:B------:R-:W-:-:S05]  /*0120*/  SHF.R.S32.HI R7, RZ, 0xa, R7 ;  /* 0x0000000aff077819 */ /* 0x000fca0000011407 */
[----:B0-----:R-:W-:-:S05]  /*0130*/  IMAD.WIDE R4, R7, 0x4, R4 ;  /* 0x0000000407047825 */ /* 0x001fca00078e0204 */
[----:B------:R-:W-:Y:S01]  /*0140*/  REDG.E.ADD.STRONG.GPU desc[UR4][R4.64], R9 ;  /* 0x000000090400798e */ /* 0x000fe2000c12e104 */
[----:B------:R-:W-:Y:S05]  /*0150*/  EXIT ;  /* 0x000000000000794d */ /* 0x000fea0003800000 */
.L_x_46:
        /* <DEDUP_REMOVED lines=10> */
.L_x_52:


//--------------------- .text._Z13histogramBasePKiPiii --------------------------
	.section	.text._Z13histogramBasePKiPiii,"ax",@progbits
	.align	128
        .global         _Z13histogramBasePKiPiii
        .type           _Z13histogramBasePKiPiii,@function
        .size           _Z13histogramBasePKiPiii,(.L_x_53 - _Z13histogramBasePKiPiii)
        .other          _Z13histogramBasePKiPiii,@"STO_CUDA_ENTRY STV_DEFAULT"
_Z13histogramBasePKiPiii:
.text._Z13histogramBasePKiPiii:
        /* <DEDUP_REMOVED lines=13> */
[----:B-1----:R-:W2:Y:S02]  /*00d0*/  LDG.E R2, desc[UR4][R2.64] ;  /* 0x0000000402027981 */ /* 0x002ea4000c1e1900 */
[----:B--2---:R-:W-:-:S05]  /*00e0*/  IMAD R0, R2, UR6, RZ ;  /* 0x0000000602007c24 */ /* 0x004fca000f8e02ff */
[----:B------:R-:W-:-:S04]  /*00f0*/  SHF.R.S32.HI R7, RZ, 0x1f, R0 ;  /* 0x0000001fff077819 */ /* 0x000fc80000011400 */
[----:B------:R-:W-:-:S04]  /*0100*/  LEA.HI R7, R7, R0, RZ, 0xa ;  /* 0x0000000007077211 */ /* 0x000fc800078f50ff */
[----:B------:R-:W-:-:S05]  /*0110*/  SHF.R.S32.HI R7, RZ, 0xa, R7 ;  /* 0x0000000aff077819 */ /* 0x000fca0000011407 */
[----:B0-----:R-:W-:-:S05]  /*0120*/  IMAD.WIDE R4, R7, 0x4, R4 ;  /* 0x0000000407047825 */ /* 0x001fca00078e0204 */
[----:B------:R-:W2:Y:S02]  /*0130*/  LDG.E R0, desc[UR4][R4.64] ;  /* 0x0000000404007981 */ /* 0x000ea4000c1e1900 */
[----:B--2---:R-:W-:-:S05]  /*0140*/  IADD3 R7, PT, PT, R0, 0x1, RZ ;  /* 0x0000000100077810 */ /* 0x004fca0007ffe0ff */
[----:B------:R-:W-:Y:S01]  /*0150*/  STG.E desc[UR4][R4.64], R7 ;  /* 0x0000000704007986 */ /* 0x000fe2000c101904 */
[----:B------:R-:W-:Y:S05]  /*0160*/  EXIT ;  /* 0x000000000000794d */ /* 0x000fea0003800000 */
.L_x_47:
        /* <DEDUP_REMOVED lines=9> */
.L_x_53:


//--------------------- .nv.shared._Z18histogramaggregatePKiPiii --------------------------
	.section	.nv.shared._Z18histogramaggregatePKiPiii,"aw",@nobits
	.sectionflags	@""
	.align	16
	.zero		1024


//--------------------- .nv.shared.reserved.0     --------------------------
	.section	.nv.shared.reserved.0,"aw",@nobits
	.weak		__nv_reservedSMEM_offset_0_alias
	.size		__nv_reservedSMEM_offset_0_alias, 0, 64
	.other		__nv_reservedSMEM_offset_0_alias,@"STO_CUDA_RESERVED_SHARED STV_DEFAULT"
__nv_reservedSMEM_offset_0_alias:
	.zero		0
	.zero		64


//--------------------- .nv.shared._Z21histogramcoarsenedIntPKiPiii --------------------------
	.section	.nv.shared._Z21histogramcoarsenedIntPKiPiii,"aw",@nobits
	.sectionflags	@""
	.align	16
	.zero		1024


//--------------------- .nv.shared._Z21histogramcoarsenedConPKiPiii --------------------------
	.section	.nv.shared._Z21histogramcoarsenedConPKiPiii,"aw",@nobits
	.sectionflags	@""
	.align	16
	.zero		1024


//--------------------- .nv.shared._Z22histogramPrivatizationPKiPiii --------------------------
	.section	.nv.shared._Z22histogramPrivatizationPKiPiii,"aw",@nobits
	.sectionflags	@""
	.align	16
.nv.shared._Z22histogramPrivatizationPKiPiii:
	.zero		2048


//--------------------- .nv.shared._Z15histogramAtomicPKiPiii --------------------------
	.section	.nv.shared._Z15histogramAtomicPKiPiii,"aw",@nobits
	.sectionflags	@""
	.align	16
	.zero		1024


//--------------------- .nv.shared._Z13histogramBasePKiPiii --------------------------
	.section	.nv.shared._Z13histogramBasePKiPiii,"aw",@nobits
	.sectionflags	@""
	.align	16
	.zero		1024


//--------------------- .nv.constant0._Z18histogramaggregatePKiPiii --------------------------
	.section	.nv.constant0._Z18histogramaggregatePKiPiii,"a",@progbits
	.sectionflags	@""
	.align	4
.nv.constant0._Z18histogramaggregatePKiPiii:
	.zero		920


//--------------------- .nv.constant0._Z21histogramcoarsenedIntPKiPiii --------------------------
	.section	.nv.constant0._Z21histogramcoarsenedIntPKiPiii,"a",@progbits
	.sectionflags	@""
	.align	4
.nv.constant0._Z21histogramcoarsenedIntPKiPiii:
	.zero		920


//--------------------- .nv.constant0._Z21histogramcoarsenedConPKiPiii --------------------------
	.section	.nv.constant0._Z21histogramcoarsenedConPKiPiii,"a",@progbits
	.sectionflags	@""
	.align	4
.nv.constant0._Z21histogramcoarsenedConPKiPiii:
	.zero		920


//--------------------- .nv.constant0._Z22histogramPrivatizationPKiPiii --------------------------
	.section	.nv.constant0._Z22histogramPrivatizationPKiPiii,"a",@progbits
	.sectionflags	@""
	.align	4
.nv.constant0._Z22histogramPrivatizationPKiPiii:
	.zero		920


//--------------------- .nv.constant0._Z15histogramAtomicPKiPiii --------------------------
	.section	.nv.constant0._Z15histogramAtomicPKiPiii,"a",@progbits
	.sectionflags	@""
	.align	4
.nv.constant0._Z15histogramAtomicPKiPiii:
	.zero		920


//--------------------- .nv.constant0._Z13histogramBasePKiPiii --------------------------
	.section	.nv.constant0._Z13histogramBasePKiPiii,"a",@progbits
	.sectionflags	@""
	.align	4
.nv.constant0._Z13histogramBasePKiPiii:
	.zero		920


//--------------------- SYMBOLS --------------------------

	.type		.nv.reservedSmem.offset0,@object
	.size		.nv.reservedSmem.offset0,0x4
	.type		.nv.reservedSmem.cap,@object
	.size		.nv.reservedSmem.cap,0x4
